//
// Generated by NVIDIA NVVM Compiler
//
// Compiler Build ID: CL-36424714
// Cuda compilation tools, release 13.0, V13.0.88
// Based on NVVM 20.0.0
//

.version 9.0
.target sm_100
.address_size 64

	// .globl	_Z13MatrixInversePdii

.visible .entry _Z13MatrixInversePdii(
	.param .u64 .ptr .align 1 _Z13MatrixInversePdii_param_0,
	.param .u32 _Z13MatrixInversePdii_param_1,
	.param .u32 _Z13MatrixInversePdii_param_2
)
{
	.reg .pred 	%p<43>;
	.reg .b32 	%r<86>;
	.reg .b64 	%rd<48>;
	.reg .b64 	%fd<93>;

	ld.param.u64 	%rd17, [_Z13MatrixInversePdii_param_0];
	ld.param.u32 	%r29, [_Z13MatrixInversePdii_param_1];
	ld.param.u32 	%r30, [_Z13MatrixInversePdii_param_2];
	cvta.to.global.u64 	%rd1, %rd17;
	mov.u32 	%r31, %ctaid.x;
	mov.u32 	%r32, %ntid.x;
	mov.u32 	%r33, %tid.x;
	mad.lo.s32 	%r1, %r31, %r32, %r33;
	setp.lt.s32 	%p1, %r29, 1;
	@%p1 bra 	$L__BB0_39;
	mul.lo.s32 	%r2, %r30, %r1;
	and.b32  	%r3, %r30, 7;
	and.b32  	%r4, %r30, 3;
	and.b32  	%r5, %r30, 2147483640;
	and.b32  	%r6, %r30, 1;
	and.b32  	%r7, %r29, 3;
	and.b32  	%r8, %r29, 2147483644;
	neg.s32 	%r9, %r5;
	mov.b32 	%r76, 0;
$L__BB0_2:
	setp.ne.s32 	%p2, %r76, %r1;
	@%p2 bra 	$L__BB0_18;
	setp.ge.s32 	%p3, %r1, %r29;
	add.s32 	%r35, %r2, %r1;
	mul.wide.s32 	%rd18, %r35, 8;
	add.s64 	%rd19, %rd1, %rd18;
	ld.global.f64 	%fd8, [%rd19];
	setp.neu.f64 	%p4, %fd8, 0d0000000000000000;
	or.pred  	%p5, %p4, %p3;
	mov.u32 	%r77, %r1;
	@%p5 bra 	$L__BB0_18;
	bra.uni 	$L__BB0_5;
$L__BB0_4:
	add.s32 	%r77, %r77, 1;
	setp.ge.s32 	%p7, %r77, %r29;
	@%p7 bra 	$L__BB0_18;
$L__BB0_5:
	mul.lo.s32 	%r13, %r77, %r30;
	add.s32 	%r36, %r13, %r1;
	mul.wide.s32 	%rd20, %r36, 8;
	add.s64 	%rd21, %rd1, %rd20;
	ld.global.f64 	%fd9, [%rd21];
	setp.eq.f64 	%p6, %fd9, 0d0000000000000000;
	@%p6 bra 	$L__BB0_4;
	setp.lt.s32 	%p8, %r30, 1;
	@%p8 bra 	$L__BB0_18;
	setp.lt.u32 	%p9, %r30, 8;
	mov.b32 	%r82, 0;
	@%p9 bra 	$L__BB0_10;
	mov.u32 	%r78, %r13;
	mov.u32 	%r79, %r2;
	mov.u32 	%r80, %r9;
$L__BB0_9:
	.pragma "nounroll";
	mul.wide.s32 	%rd22, %r79, 8;
	add.s64 	%rd23, %rd1, 32;
	add.s64 	%rd24, %rd23, %rd22;
	mul.wide.s32 	%rd25, %r78, 8;
	add.s64 	%rd26, %rd23, %rd25;
	ld.global.f64 	%fd10, [%rd24+-32];
	cvt.rzi.s32.f64 	%r38, %fd10;
	ld.global.f64 	%fd11, [%rd26+-32];
	st.global.f64 	[%rd24+-32], %fd11;
	cvt.rn.f64.s32 	%fd12, %r38;
	st.global.f64 	[%rd26+-32], %fd12;
	ld.global.f64 	%fd13, [%rd24+-24];
	cvt.rzi.s32.f64 	%r39, %fd13;
	ld.global.f64 	%fd14, [%rd26+-24];
	st.global.f64 	[%rd24+-24], %fd14;
	cvt.rn.f64.s32 	%fd15, %r39;
	st.global.f64 	[%rd26+-24], %fd15;
	ld.global.f64 	%fd16, [%rd24+-16];
	cvt.rzi.s32.f64 	%r40, %fd16;
	ld.global.f64 	%fd17, [%rd26+-16];
	st.global.f64 	[%rd24+-16], %fd17;
	cvt.rn.f64.s32 	%fd18, %r40;
	st.global.f64 	[%rd26+-16], %fd18;
	ld.global.f64 	%fd19, [%rd24+-8];
	cvt.rzi.s32.f64 	%r41, %fd19;
	ld.global.f64 	%fd20, [%rd26+-8];
	st.global.f64 	[%rd24+-8], %fd20;
	cvt.rn.f64.s32 	%fd21, %r41;
	st.global.f64 	[%rd26+-8], %fd21;
	ld.global.f64 	%fd22, [%rd24];
	cvt.rzi.s32.f64 	%r42, %fd22;
	ld.global.f64 	%fd23, [%rd26];
	st.global.f64 	[%rd24], %fd23;
	cvt.rn.f64.s32 	%fd24, %r42;
	st.global.f64 	[%rd26], %fd24;
	ld.global.f64 	%fd25, [%rd24+8];
	cvt.rzi.s32.f64 	%r43, %fd25;
	ld.global.f64 	%fd26, [%rd26+8];
	st.global.f64 	[%rd24+8], %fd26;
	cvt.rn.f64.s32 	%fd27, %r43;
	st.global.f64 	[%rd26+8], %fd27;
	ld.global.f64 	%fd28, [%rd24+16];
	cvt.rzi.s32.f64 	%r44, %fd28;
	ld.global.f64 	%fd29, [%rd26+16];
	st.global.f64 	[%rd24+16], %fd29;
	cvt.rn.f64.s32 	%fd30, %r44;
	st.global.f64 	[%rd26+16], %fd30;
	ld.global.f64 	%fd31, [%rd24+24];
	cvt.rzi.s32.f64 	%r45, %fd31;
	ld.global.f64 	%fd32, [%rd26+24];
	st.global.f64 	[%rd24+24], %fd32;
	cvt.rn.f64.s32 	%fd33, %r45;
	st.global.f64 	[%rd26+24], %fd33;
	add.s32 	%r80, %r80, 8;
	add.s32 	%r79, %r79, 8;
	add.s32 	%r78, %r78, 8;
	setp.ne.s32 	%p10, %r80, 0;
	mov.u32 	%r82, %r5;
	@%p10 bra 	$L__BB0_9;
$L__BB0_10:
	setp.eq.s32 	%p11, %r3, 0;
	@%p11 bra 	$L__BB0_18;
	add.s32 	%r46, %r3, -1;
	setp.lt.u32 	%p12, %r46, 3;
	@%p12 bra 	$L__BB0_13;
	add.s32 	%r47, %r82, %r2;
	mul.wide.s32 	%rd27, %r47, 8;
	add.s64 	%rd28, %rd1, %rd27;
	ld.global.f64 	%fd34, [%rd28];
	cvt.rzi.s32.f64 	%r48, %fd34;
	add.s32 	%r49, %r82, %r13;
	mul.wide.s32 	%rd29, %r49, 8;
	add.s64 	%rd30, %rd1, %rd29;
	ld.global.f64 	%fd35, [%rd30];
	st.global.f64 	[%rd28], %fd35;
	cvt.rn.f64.s32 	%fd36, %r48;
	st.global.f64 	[%rd30], %fd36;
	ld.global.f64 	%fd37, [%rd28+8];
	cvt.rzi.s32.f64 	%r50, %fd37;
	ld.global.f64 	%fd38, [%rd30+8];
	st.global.f64 	[%rd28+8], %fd38;
	cvt.rn.f64.s32 	%fd39, %r50;
	st.global.f64 	[%rd30+8], %fd39;
	ld.global.f64 	%fd40, [%rd28+16];
	cvt.rzi.s32.f64 	%r51, %fd40;
	ld.global.f64 	%fd41, [%rd30+16];
	st.global.f64 	[%rd28+16], %fd41;
	cvt.rn.f64.s32 	%fd42, %r51;
	st.global.f64 	[%rd30+16], %fd42;
	ld.global.f64 	%fd43, [%rd28+24];
	cvt.rzi.s32.f64 	%r52, %fd43;
	ld.global.f64 	%fd44, [%rd30+24];
	st.global.f64 	[%rd28+24], %fd44;
	cvt.rn.f64.s32 	%fd45, %r52;
	st.global.f64 	[%rd30+24], %fd45;
	add.s32 	%r82, %r82, 4;
$L__BB0_13:
	setp.eq.s32 	%p13, %r4, 0;
	@%p13 bra 	$L__BB0_18;
	setp.eq.s32 	%p14, %r4, 1;
	@%p14 bra 	$L__BB0_16;
	add.s32 	%r53, %r82, %r2;
	mul.wide.s32 	%rd31, %r53, 8;
	add.s64 	%rd32, %rd1, %rd31;
	ld.global.f64 	%fd46, [%rd32];
	cvt.rzi.s32.f64 	%r54, %fd46;
	add.s32 	%r55, %r82, %r13;
	mul.wide.s32 	%rd33, %r55, 8;
	add.s64 	%rd34, %rd1, %rd33;
	ld.global.f64 	%fd47, [%rd34];
	st.global.f64 	[%rd32], %fd47;
	cvt.rn.f64.s32 	%fd48, %r54;
	st.global.f64 	[%rd34], %fd48;
	ld.global.f64 	%fd49, [%rd32+8];
	cvt.rzi.s32.f64 	%r56, %fd49;
	ld.global.f64 	%fd50, [%rd34+8];
	st.global.f64 	[%rd32+8], %fd50;
	cvt.rn.f64.s32 	%fd51, %r56;
	st.global.f64 	[%rd34+8], %fd51;
	add.s32 	%r82, %r82, 2;
$L__BB0_16:
	setp.eq.s32 	%p15, %r6, 0;
	@%p15 bra 	$L__BB0_18;
	add.s32 	%r57, %r82, %r2;
	mul.wide.s32 	%rd35, %r57, 8;
	add.s64 	%rd36, %rd1, %rd35;
	ld.global.f64 	%fd52, [%rd36];
	cvt.rzi.s32.f64 	%r58, %fd52;
	add.s32 	%r59, %r82, %r13;
	mul.wide.s32 	%rd37, %r59, 8;
	add.s64 	%rd38, %rd1, %rd37;
	ld.global.f64 	%fd53, [%rd38];
	st.global.f64 	[%rd36], %fd53;
	cvt.rn.f64.s32 	%fd54, %r58;
	st.global.f64 	[%rd38], %fd54;
$L__BB0_18:
	setp.lt.u32 	%p16, %r29, 4;
	bar.sync 	0;
	mul.lo.s32 	%r61, %r76, %r30;
	add.s32 	%r62, %r61, %r1;
	mul.wide.s32 	%rd39, %r62, 8;
	add.s64 	%rd2, %rd1, %rd39;
	ld.global.f64 	%fd55, [%rd2];
	add.s32 	%r63, %r61, %r76;
	mul.wide.s32 	%rd40, %r63, 8;
	add.s64 	%rd41, %rd1, %rd40;
	ld.global.f64 	%fd56, [%rd41];
	div.rn.f64 	%fd57, %fd55, %fd56;
	st.global.f64 	[%rd2], %fd57;
	bar.sync 	0;
	mov.b32 	%r85, 0;
	@%p16 bra 	$L__BB0_29;
	mov.b32 	%r84, 0;
$L__BB0_20:
	mul.lo.s32 	%r65, %r84, %r30;
	add.s32 	%r66, %r65, %r76;
	mul.wide.s32 	%rd42, %r66, 8;
	add.s64 	%rd3, %rd1, %rd42;
	ld.global.f64 	%fd58, [%rd3];
	add.s32 	%r67, %r65, %r1;
	mul.wide.s32 	%rd43, %r67, 8;
	add.s64 	%rd4, %rd1, %rd43;
	setp.eq.s32 	%p17, %r84, %r76;
	setp.eq.f64 	%p18, %fd58, 0d0000000000000000;
	or.pred  	%p19, %p17, %p18;
	@%p19 bra 	$L__BB0_22;
	ld.global.f64 	%fd59, [%rd4];
	ld.global.f64 	%fd60, [%rd2];
	mul.f64 	%fd61, %fd58, %fd60;
	sub.f64 	%fd62, %fd59, %fd61;
	st.global.f64 	[%rd4], %fd62;
$L__BB0_22:
	add.s32 	%r68, %r84, 1;
	mul.wide.s32 	%rd5, %r30, 8;
	add.s64 	%rd6, %rd3, %rd5;
	ld.global.f64 	%fd63, [%rd6];
	add.s64 	%rd7, %rd4, %rd5;
	setp.eq.s32 	%p20, %r68, %r76;
	setp.eq.f64 	%p21, %fd63, 0d0000000000000000;
	or.pred  	%p22, %p20, %p21;
	@%p22 bra 	$L__BB0_24;
	ld.global.f64 	%fd64, [%rd7];
	ld.global.f64 	%fd65, [%rd2];
	mul.f64 	%fd66, %fd63, %fd65;
	sub.f64 	%fd67, %fd64, %fd66;
	st.global.f64 	[%rd7], %fd67;
$L__BB0_24:
	add.s32 	%r69, %r84, 2;
	add.s64 	%rd8, %rd6, %rd5;
	ld.global.f64 	%fd68, [%rd8];
	add.s64 	%rd9, %rd7, %rd5;
	setp.eq.s32 	%p23, %r69, %r76;
	setp.eq.f64 	%p24, %fd68, 0d0000000000000000;
	or.pred  	%p25, %p23, %p24;
	@%p25 bra 	$L__BB0_26;
	ld.global.f64 	%fd69, [%rd9];
	ld.global.f64 	%fd70, [%rd2];
	mul.f64 	%fd71, %fd68, %fd70;
	sub.f64 	%fd72, %fd69, %fd71;
	st.global.f64 	[%rd9], %fd72;
$L__BB0_26:
	add.s32 	%r70, %r84, 3;
	add.s64 	%rd44, %rd8, %rd5;
	ld.global.f64 	%fd73, [%rd44];
	add.s64 	%rd10, %rd9, %rd5;
	setp.eq.s32 	%p26, %r70, %r76;
	setp.eq.f64 	%p27, %fd73, 0d0000000000000000;
	or.pred  	%p28, %p26, %p27;
	@%p28 bra 	$L__BB0_28;
	ld.global.f64 	%fd74, [%rd10];
	ld.global.f64 	%fd75, [%rd2];
	mul.f64 	%fd76, %fd73, %fd75;
	sub.f64 	%fd77, %fd74, %fd76;
	st.global.f64 	[%rd10], %fd77;
$L__BB0_28:
	add.s32 	%r84, %r84, 4;
	setp.ne.s32 	%p29, %r84, %r8;
	mov.u32 	%r85, %r8;
	@%p29 bra 	$L__BB0_20;
$L__BB0_29:
	setp.eq.s32 	%p30, %r7, 0;
	@%p30 bra 	$L__BB0_38;
	mul.lo.s32 	%r71, %r85, %r30;
	add.s32 	%r72, %r71, %r76;
	mul.wide.s32 	%rd45, %r72, 8;
	add.s64 	%rd11, %rd1, %rd45;
	ld.global.f64 	%fd78, [%rd11];
	add.s32 	%r73, %r71, %r1;
	mul.wide.s32 	%rd46, %r73, 8;
	add.s64 	%rd12, %rd1, %rd46;
	setp.eq.s32 	%p31, %r85, %r76;
	setp.eq.f64 	%p32, %fd78, 0d0000000000000000;
	or.pred  	%p33, %p31, %p32;
	@%p33 bra 	$L__BB0_32;
	ld.global.f64 	%fd79, [%rd12];
	ld.global.f64 	%fd80, [%rd2];
	mul.f64 	%fd81, %fd78, %fd80;
	sub.f64 	%fd82, %fd79, %fd81;
	st.global.f64 	[%rd12], %fd82;
$L__BB0_32:
	setp.eq.s32 	%p34, %r7, 1;
	@%p34 bra 	$L__BB0_38;
	add.s32 	%r74, %r85, 1;
	mul.wide.s32 	%rd13, %r30, 8;
	add.s64 	%rd14, %rd11, %rd13;
	ld.global.f64 	%fd83, [%rd14];
	add.s64 	%rd15, %rd12, %rd13;
	setp.eq.s32 	%p35, %r74, %r76;
	setp.eq.f64 	%p36, %fd83, 0d0000000000000000;
	or.pred  	%p37, %p35, %p36;
	@%p37 bra 	$L__BB0_35;
	ld.global.f64 	%fd84, [%rd15];
	ld.global.f64 	%fd85, [%rd2];
	mul.f64 	%fd86, %fd83, %fd85;
	sub.f64 	%fd87, %fd84, %fd86;
	st.global.f64 	[%rd15], %fd87;
$L__BB0_35:
	setp.eq.s32 	%p38, %r7, 2;
	@%p38 bra 	$L__BB0_38;
	add.s32 	%r75, %r85, 2;
	add.s64 	%rd47, %rd14, %rd13;
	ld.global.f64 	%fd88, [%rd47];
	add.s64 	%rd16, %rd15, %rd13;
	setp.eq.s32 	%p39, %r75, %r76;
	setp.eq.f64 	%p40, %fd88, 0d0000000000000000;
	or.pred  	%p41, %p39, %p40;
	@%p41 bra 	$L__BB0_38;
	ld.global.f64 	%fd89, [%rd16];
	ld.global.f64 	%fd90, [%rd2];
	mul.f64 	%fd91, %fd88, %fd90;
	sub.f64 	%fd92, %fd89, %fd91;
	st.global.f64 	[%rd16], %fd92;
$L__BB0_38:
	bar.sync 	0;
	add.s32 	%r76, %r76, 1;
	setp.ne.s32 	%p42, %r76, %r29;
	@%p42 bra 	$L__BB0_2;
$L__BB0_39:
	ret;

}
	// .globl	_Z20MatrixAppendIdentityPdS_ii
.visible .entry _Z20MatrixAppendIdentityPdS_ii(
	.param .u64 .ptr .align 1 _Z20MatrixAppendIdentityPdS_ii_param_0,
	.param .u64 .ptr .align 1 _Z20MatrixAppendIdentityPdS_ii_param_1,
	.param .u32 _Z20MatrixAppendIdentityPdS_ii_param_2,
	.param .u32 _Z20MatrixAppendIdentityPdS_ii_param_3
)
{
	.reg .pred 	%p<3>;
	.reg .b32 	%r<19>;
	.reg .b64 	%rd<9>;
	.reg .b64 	%fd<5>;

	ld.param.u64 	%rd1, [_Z20MatrixAppendIdentityPdS_ii_param_0];
	ld.param.u64 	%rd2, [_Z20MatrixAppendIdentityPdS_ii_param_1];
	ld.param.u32 	%r2, [_Z20MatrixAppendIdentityPdS_ii_param_2];
	ld.param.u32 	%r3, [_Z20MatrixAppendIdentityPdS_ii_param_3];
	mov.u32 	%r4, %ctaid.x;
	mov.u32 	%r5, %ntid.x;
	mov.u32 	%r6, %tid.x;
	mad.lo.s32 	%r1, %r4, %r5, %r6;
	shl.b32 	%r7, %r3, 1;
	rem.s32 	%r8, %r1, %r7;
	setp.ge.s32 	%p1, %r8, %r3;
	@%p1 bra 	$L__BB1_2;
	cvta.to.global.u64 	%rd3, %rd1;
	shl.b32 	%r14, %r2, 1;
	div.s32 	%r15, %r1, %r14;
	mul.lo.s32 	%r16, %r15, %r14;
	sub.s32 	%r17, %r1, %r16;
	mad.lo.s32 	%r18, %r15, %r2, %r17;
	mul.wide.s32 	%rd4, %r18, 8;
	add.s64 	%rd5, %rd3, %rd4;
	ld.global.f64 	%fd4, [%rd5];
	bra.uni 	$L__BB1_3;
$L__BB1_2:
	shl.b32 	%r9, %r2, 1;
	div.s32 	%r10, %r1, %r9;
	mul.lo.s32 	%r11, %r10, %r9;
	sub.s32 	%r12, %r1, %r11;
	sub.s32 	%r13, %r12, %r2;
	setp.eq.s32 	%p2, %r13, %r10;
	selp.f64 	%fd4, 0d3FF0000000000000, 0d0000000000000000, %p2;
$L__BB1_3:
	cvta.to.global.u64 	%rd6, %rd2;
	mul.wide.s32 	%rd7, %r1, 8;
	add.s64 	%rd8, %rd6, %rd7;
	st.global.f64 	[%rd8], %fd4;
	ret;

}
	// .globl	_Z14ExtractInversePdS_ii
.visible .entry _Z14ExtractInversePdS_ii(
	.param .u64 .ptr .align 1 _Z14ExtractInversePdS_ii_param_0,
	.param .u64 .ptr .align 1 _Z14ExtractInversePdS_ii_param_1,
	.param .u32 _Z14ExtractInversePdS_ii_param_2,
	.param .u32 _Z14ExtractInversePdS_ii_param_3
)
{
	.reg .pred 	%p<2>;
	.reg .b32 	%r<15>;
	.reg .b64 	%rd<9>;
	.reg .b64 	%fd<2>;

	ld.param.u64 	%rd1, [_Z14ExtractInversePdS_ii_param_0];
	ld.param.u64 	%rd2, [_Z14ExtractInversePdS_ii_param_1];
	ld.param.u32 	%r2, [_Z14ExtractInversePdS_ii_param_2];
	ld.param.u32 	%r3, [_Z14ExtractInversePdS_ii_param_3];
	mov.u32 	%r4, %ctaid.x;
	mov.u32 	%r5, %ntid.x;
	mov.u32 	%r6, %tid.x;
	mad.lo.s32 	%r1, %r4, %r5, %r6;
	shl.b32 	%r7, %r3, 1;
	rem.s32 	%r8, %r1, %r7;
	setp.lt.s32 	%p1, %r8, %r3;
	@%p1 bra 	$L__BB2_2;
	cvta.to.global.u64 	%rd3, %rd1;
	cvta.to.global.u64 	%rd4, %rd2;
	mul.wide.s32 	%rd5, %r1, 8;
	add.s64 	%rd6, %rd3, %rd5;
	ld.global.f64 	%fd1, [%rd6];
	shl.b32 	%r9, %r2, 1;
	div.s32 	%r10, %r1, %r9;
	mul.lo.s32 	%r11, %r10, %r9;
	sub.s32 	%r12, %r1, %r11;
	sub.s32 	%r13, %r12, %r2;
	mad.lo.s32 	%r14, %r10, %r2, %r13;
	mul.wide.s32 	%rd7, %r14, 8;
	add.s64 	%rd8, %rd4, %rd7;
	st.global.f64 	[%rd8], %fd1;
$L__BB2_2:
	ret;

}
	// .globl	_Z9MatrixAddPdS_S_
.visible .entry _Z9MatrixAddPdS_S_(
	.param .u64 .ptr .align 1 _Z9MatrixAddPdS_S__param_0,
	.param .u64 .ptr .align 1 _Z9MatrixAddPdS_S__param_1,
	.param .u64 .ptr .align 1 _Z9MatrixAddPdS_S__param_2
)
{
	.reg .b32 	%r<5>;
	.reg .b64 	%rd<11>;
	.reg .b64 	%fd<4>;

	ld.param.u64 	%rd1, [_Z9MatrixAddPdS_S__param_0];
	ld.param.u64 	%rd2, [_Z9MatrixAddPdS_S__param_1];
	ld.param.u64 	%rd3, [_Z9MatrixAddPdS_S__param_2];
	cvta.to.global.u64 	%rd4, %rd3;
	cvta.to.global.u64 	%rd5, %rd2;
	cvta.to.global.u64 	%rd6, %rd1;
	mov.u32 	%r1, %ctaid.x;
	mov.u32 	%r2, %ntid.x;
	mov.u32 	%r3, %tid.x;
	mad.lo.s32 	%r4, %r1, %r2, %r3;
	mul.wide.s32 	%rd7, %r4, 8;
	add.s64 	%rd8, %rd6, %rd7;
	ld.global.f64 	%fd1, [%rd8];
	add.s64 	%rd9, %rd5, %rd7;
	ld.global.f64 	%fd2, [%rd9];
	add.f64 	%fd3, %fd1, %fd2;
	add.s64 	%rd10, %rd4, %rd7;
	st.global.f64 	[%rd10], %fd3;
	ret;

}
	// .globl	_Z15MatrixTransposePdS_ii
.visible .entry _Z15MatrixTransposePdS_ii(
	.param .u64 .ptr .align 1 _Z15MatrixTransposePdS_ii_param_0,
	.param .u64 .ptr .align 1 _Z15MatrixTransposePdS_ii_param_1,
	.param .u32 _Z15MatrixTransposePdS_ii_param_2,
	.param .u32 _Z15MatrixTransposePdS_ii_param_3
)
{
	.reg .pred 	%p<2>;
	.reg .b32 	%r<11>;
	.reg .b64 	%rd<13>;
	.reg .b64 	%fd<2>;

	ld.param.u64 	%rd3, [_Z15MatrixTransposePdS_ii_param_0];
	ld.param.u64 	%rd4, [_Z15MatrixTransposePdS_ii_param_1];
	ld.param.u32 	%r2, [_Z15MatrixTransposePdS_ii_param_2];
	ld.param.u32 	%r3, [_Z15MatrixTransposePdS_ii_param_3];
	mov.u32 	%r4, %ctaid.x;
	mov.u32 	%r5, %ntid.x;
	mov.u32 	%r6, %tid.x;
	mad.lo.s32 	%r1, %r4, %r5, %r6;
	setp.eq.s32 	%p1, %r1, 0;
	mov.b64 	%rd12, 0;
	@%p1 bra 	$L__BB4_2;
	div.s32 	%r7, %r1, %r2;
	mul.lo.s32 	%r8, %r7, %r2;
	sub.s32 	%r9, %r1, %r8;
	mad.lo.s32 	%r10, %r9, %r3, %r7;
	cvt.s64.s32 	%rd12, %r10;
$L__BB4_2:
	cvta.to.global.u64 	%rd6, %rd3;
	cvta.to.global.u64 	%rd7, %rd4;
	mul.wide.s32 	%rd8, %r1, 8;
	add.s64 	%rd9, %rd6, %rd8;
	ld.global.f64 	%fd1, [%rd9];
	shl.b64 	%rd10, %rd12, 3;
	add.s64 	%rd11, %rd7, %rd10;
	st.global.f64 	[%rd11], %fd1;
	ret;

}
	// .globl	_Z9MatrixMulPdS_S_iiii
.visible .entry _Z9MatrixMulPdS_S_iiii(
	.param .u64 .ptr .align 1 _Z9MatrixMulPdS_S_iiii_param_0,
	.param .u64 .ptr .align 1 _Z9MatrixMulPdS_S_iiii_param_1,
	.param .u64 .ptr .align 1 _Z9MatrixMulPdS_S_iiii_param_2,
	.param .u32 _Z9MatrixMulPdS_S_iiii_param_3,
	.param .u32 _Z9MatrixMulPdS_S_iiii_param_4,
	.param .u32 _Z9MatrixMulPdS_S_iiii_param_5,
	.param .u32 _Z9MatrixMulPdS_S_iiii_param_6
)
{
	.reg .pred 	%p<11>;
	.reg .b32 	%r<42>;
	.reg .b64 	%rd<41>;
	.reg .b64 	%fd<55>;

	ld.param.u64 	%rd6, [_Z9MatrixMulPdS_S_iiii_param_0];
	ld.param.u64 	%rd7, [_Z9MatrixMulPdS_S_iiii_param_1];
	ld.param.u64 	%rd5, [_Z9MatrixMulPdS_S_iiii_param_2];
	ld.param.u32 	%r20, [_Z9MatrixMulPdS_S_iiii_param_3];
	ld.param.u32 	%r21, [_Z9MatrixMulPdS_S_iiii_param_5];
	ld.param.u32 	%r22, [_Z9MatrixMulPdS_S_iiii_param_6];
	cvta.to.global.u64 	%rd1, %rd7;
	cvta.to.global.u64 	%rd2, %rd6;
	setp.ne.s32 	%p1, %r20, %r22;
	@%p1 bra 	$L__BB5_13;
	cvta.to.global.u64 	%rd8, %rd5;
	mov.u32 	%r23, %ctaid.x;
	mov.u32 	%r24, %ntid.x;
	mov.u32 	%r25, %tid.x;
	mad.lo.s32 	%r1, %r23, %r24, %r25;
	mul.wide.s32 	%rd9, %r1, 8;
	add.s64 	%rd3, %rd8, %rd9;
	mov.b64 	%rd10, 0;
	st.global.u64 	[%rd3], %rd10;
	bar.sync 	0;
	setp.lt.s32 	%p2, %r20, 1;
	@%p2 bra 	$L__BB5_13;
	div.s32 	%r27, %r1, %r21;
	mul.lo.s32 	%r2, %r27, %r20;
	mul.lo.s32 	%r28, %r27, %r21;
	sub.s32 	%r3, %r1, %r28;
	ld.global.f64 	%fd52, [%rd3];
	and.b32  	%r4, %r20, 7;
	setp.lt.u32 	%p3, %r20, 8;
	mov.b32 	%r40, 0;
	@%p3 bra 	$L__BB5_5;
	and.b32  	%r40, %r20, 2147483640;
	neg.s32 	%r38, %r40;
	shl.b32 	%r7, %r21, 3;
	add.s64 	%rd4, %rd2, 32;
	mul.wide.s32 	%rd15, %r21, 8;
	mov.u32 	%r36, %r2;
	mov.u32 	%r37, %r3;
$L__BB5_4:
	.pragma "nounroll";
	mul.wide.s32 	%rd11, %r36, 8;
	add.s64 	%rd12, %rd4, %rd11;
	ld.global.f64 	%fd9, [%rd12+-32];
	mul.wide.s32 	%rd13, %r37, 8;
	add.s64 	%rd14, %rd1, %rd13;
	ld.global.f64 	%fd10, [%rd14];
	fma.rn.f64 	%fd11, %fd9, %fd10, %fd52;
	st.global.f64 	[%rd3], %fd11;
	ld.global.f64 	%fd12, [%rd12+-24];
	add.s64 	%rd16, %rd14, %rd15;
	ld.global.f64 	%fd13, [%rd16];
	fma.rn.f64 	%fd14, %fd12, %fd13, %fd11;
	st.global.f64 	[%rd3], %fd14;
	ld.global.f64 	%fd15, [%rd12+-16];
	add.s64 	%rd17, %rd16, %rd15;
	ld.global.f64 	%fd16, [%rd17];
	fma.rn.f64 	%fd17, %fd15, %fd16, %fd14;
	st.global.f64 	[%rd3], %fd17;
	ld.global.f64 	%fd18, [%rd12+-8];
	add.s64 	%rd18, %rd17, %rd15;
	ld.global.f64 	%fd19, [%rd18];
	fma.rn.f64 	%fd20, %fd18, %fd19, %fd17;
	st.global.f64 	[%rd3], %fd20;
	ld.global.f64 	%fd21, [%rd12];
	add.s64 	%rd19, %rd18, %rd15;
	ld.global.f64 	%fd22, [%rd19];
	fma.rn.f64 	%fd23, %fd21, %fd22, %fd20;
	st.global.f64 	[%rd3], %fd23;
	ld.global.f64 	%fd24, [%rd12+8];
	add.s64 	%rd20, %rd19, %rd15;
	ld.global.f64 	%fd25, [%rd20];
	fma.rn.f64 	%fd26, %fd24, %fd25, %fd23;
	st.global.f64 	[%rd3], %fd26;
	ld.global.f64 	%fd27, [%rd12+16];
	add.s64 	%rd21, %rd20, %rd15;
	ld.global.f64 	%fd28, [%rd21];
	fma.rn.f64 	%fd29, %fd27, %fd28, %fd26;
	st.global.f64 	[%rd3], %fd29;
	ld.global.f64 	%fd30, [%rd12+24];
	add.s64 	%rd22, %rd21, %rd15;
	ld.global.f64 	%fd31, [%rd22];
	fma.rn.f64 	%fd52, %fd30, %fd31, %fd29;
	st.global.f64 	[%rd3], %fd52;
	add.s32 	%r38, %r38, 8;
	add.s32 	%r37, %r37, %r7;
	add.s32 	%r36, %r36, 8;
	setp.ne.s32 	%p4, %r38, 0;
	@%p4 bra 	$L__BB5_4;
$L__BB5_5:
	setp.eq.s32 	%p5, %r4, 0;
	@%p5 bra 	$L__BB5_13;
	and.b32  	%r15, %r20, 3;
	setp.lt.u32 	%p6, %r4, 4;
	@%p6 bra 	$L__BB5_8;
	add.s32 	%r29, %r2, %r40;
	mad.lo.s32 	%r30, %r40, %r21, %r3;
	mul.wide.s32 	%rd23, %r29, 8;
	add.s64 	%rd24, %rd2, %rd23;
	ld.global.f64 	%fd32, [%rd24];
	mul.wide.s32 	%rd25, %r30, 8;
	add.s64 	%rd26, %rd1, %rd25;
	ld.global.f64 	%fd33, [%rd26];
	fma.rn.f64 	%fd34, %fd32, %fd33, %fd52;
	st.global.f64 	[%rd3], %fd34;
	ld.global.f64 	%fd35, [%rd24+8];
	mul.wide.s32 	%rd27, %r21, 8;
	add.s64 	%rd28, %rd26, %rd27;
	ld.global.f64 	%fd36, [%rd28];
	fma.rn.f64 	%fd37, %fd35, %fd36, %fd34;
	st.global.f64 	[%rd3], %fd37;
	ld.global.f64 	%fd38, [%rd24+16];
	add.s64 	%rd29, %rd28, %rd27;
	ld.global.f64 	%fd39, [%rd29];
	fma.rn.f64 	%fd40, %fd38, %fd39, %fd37;
	st.global.f64 	[%rd3], %fd40;
	ld.global.f64 	%fd41, [%rd24+24];
	add.s64 	%rd30, %rd29, %rd27;
	ld.global.f64 	%fd42, [%rd30];
	fma.rn.f64 	%fd52, %fd41, %fd42, %fd40;
	st.global.f64 	[%rd3], %fd52;
	add.s32 	%r40, %r40, 4;
$L__BB5_8:
	setp.eq.s32 	%p7, %r15, 0;
	@%p7 bra 	$L__BB5_13;
	setp.eq.s32 	%p8, %r15, 1;
	@%p8 bra 	$L__BB5_11;
	add.s32 	%r31, %r2, %r40;
	mad.lo.s32 	%r32, %r40, %r21, %r3;
	mul.wide.s32 	%rd31, %r31, 8;
	add.s64 	%rd32, %rd2, %rd31;
	ld.global.f64 	%fd43, [%rd32];
	mul.wide.s32 	%rd33, %r32, 8;
	add.s64 	%rd34, %rd1, %rd33;
	ld.global.f64 	%fd44, [%rd34];
	fma.rn.f64 	%fd45, %fd43, %fd44, %fd52;
	st.global.f64 	[%rd3], %fd45;
	ld.global.f64 	%fd46, [%rd32+8];
	mul.wide.s32 	%rd35, %r21, 8;
	add.s64 	%rd36, %rd34, %rd35;
	ld.global.f64 	%fd47, [%rd36];
	fma.rn.f64 	%fd52, %fd46, %fd47, %fd45;
	st.global.f64 	[%rd3], %fd52;
	add.s32 	%r40, %r40, 2;
$L__BB5_11:
	and.b32  	%r33, %r20, 1;
	setp.eq.b32 	%p9, %r33, 1;
	not.pred 	%p10, %p9;
	@%p10 bra 	$L__BB5_13;
	add.s32 	%r34, %r2, %r40;
	mad.lo.s32 	%r35, %r40, %r21, %r3;
	mul.wide.s32 	%rd37, %r34, 8;
	add.s64 	%rd38, %rd2, %rd37;
	ld.global.f64 	%fd48, [%rd38];
	mul.wide.s32 	%rd39, %r35, 8;
	add.s64 	%rd40, %rd1, %rd39;
	ld.global.f64 	%fd49, [%rd40];
	fma.rn.f64 	%fd50, %fd48, %fd49, %fd52;
	st.global.f64 	[%rd3], %fd50;
$L__BB5_13:
	ret;

}


// ===== COMPILED SASS (sm_100) =====

	.target	sm_100

	.elftype	@"ET_EXEC"


//--------------------- .note.nv.tkinfo           --------------------------
	.section	.note.nv.tkinfo,"",@"SHT_NOTE"
	.sectionflags	@"SHF_NOTE_NV_TKINFO"
	.tkinfo
        /*0018*/ 	.word	0x00000002
        /*0030*/ 	.string	""
        /*0030*/ 	.string	"ptxas"
        /*0030*/ 	.string	"Cuda compilation tools, release 13.0, V13.0.88"
        /*0030*/ 	.string	"Build cuda_13.0.r13.0/compiler.36424714_0"
        /*0030*/ 	.string	"-arch sm_100 -m 64 "



//--------------------- .note.nv.cuinfo           --------------------------
	.section	.note.nv.cuinfo,"",@"SHT_NOTE"
	.sectionflags	@"SHF_NOTE_NV_CUINFO"
        /*0018*/ 	.short	0x0002
        /*001a*/ 	.short	0x0064
        /*001c*/ 	.short	0x0082
	.zero		2


//--------------------- .nv.info                  --------------------------
	.section	.nv.info,"",@"SHT_CUDA_INFO"
	.align	4


	//----- nvinfo : EIATTR_REGCOUNT
	.align		4
        /*0000*/ 	.byte	0x04, 0x2f
        /*0002*/ 	.short	(.L_1 - .L_0)
	.align		4
.L_0:
        /*0004*/ 	.word	index@(_Z13MatrixInversePdii)
        /*0008*/ 	.word	0x00000020


	//----- nvinfo : EIATTR_FRAME_SIZE
	.align		4
.L_1:
        /*000c*/ 	.byte	0x04, 0x11
        /*000e*/ 	.short	(.L_3 - .L_2)
	.align		4
.L_2:
        /*0010*/ 	.word	index@($__internal_0_$__cuda_sm20_div_rn_f64_full)
        /*0014*/ 	.word	0x00000000


	//----- nvinfo : EIATTR_FRAME_SIZE
	.align		4
.L_3:
        /*0018*/ 	.byte	0x04, 0x11
        /*001a*/ 	.short	(.L_5 - .L_4)
	.align		4
.L_4:
        /*001c*/ 	.word	index@(_Z13MatrixInversePdii)
        /*0020*/ 	.word	0x00000000


	//----- nvinfo : EIATTR_REGCOUNT
	.align		4
.L_5:
        /*0024*/ 	.byte	0x04, 0x2f
        /*0026*/ 	.short	(.L_7 - .L_6)
	.align		4
.L_6:
        /*0028*/ 	.word	index@(_Z20MatrixAppendIdentityPdS_ii)
        /*002c*/ 	.word	0x0000000e


	//----- nvinfo : EIATTR_FRAME_SIZE
	.align		4
.L_7:
        /*0030*/ 	.byte	0x04, 0x11
        /*0032*/ 	.short	(.L_9 - .L_8)
	.align		4
.L_8:
        /*0034*/ 	.word	index@(_Z20MatrixAppendIdentityPdS_ii)
        /*0038*/ 	.word	0x00000000


	//----- nvinfo : EIATTR_REGCOUNT
	.align		4
.L_9:
        /*003c*/ 	.byte	0x04, 0x2f
        /*003e*/ 	.short	(.L_11 - .L_10)
	.align		4
.L_10:
        /*0040*/ 	.word	index@(_Z14ExtractInversePdS_ii)
        /*0044*/ 	.word	0x00000012


	//----- nvinfo : EIATTR_FRAME_SIZE
	.align		4
.L_11:
        /*0048*/ 	.byte	0x04, 0x11
        /*004a*/ 	.short	(.L_13 - .L_12)
	.align		4
.L_12:
        /*004c*/ 	.word	index@(_Z14ExtractInversePdS_ii)
        /*0050*/ 	.word	0x00000000


	//----- nvinfo : EIATTR_REGCOUNT
	.align		4
.L_13:
        /*0054*/ 	.byte	0x04, 0x2f
        /*0056*/ 	.short	(.L_15 - .L_14)
	.align		4
.L_14:
        /*0058*/ 	.word	index@(_Z9MatrixAddPdS_S_)
        /*005c*/ 	.word	0x0000000e


	//----- nvinfo : EIATTR_FRAME_SIZE
	.align		4
.L_15:
        /*0060*/ 	.byte	0x04, 0x11
        /*0062*/ 	.short	(.L_17 - .L_16)
	.align		4
.L_16:
        /*0064*/ 	.word	index@(_Z9MatrixAddPdS_S_)
        /*0068*/ 	.word	0x00000000


	//----- nvinfo : EIATTR_REGCOUNT
	.align		4
.L_17:
        /*006c*/ 	.byte	0x04, 0x2f
        /*006e*/ 	.short	(.L_19 - .L_18)
	.align		4
.L_18:
        /*0070*/ 	.word	index@(_Z15MatrixTransposePdS_ii)
        /*0074*/ 	.word	0x0000000e


	//----- nvinfo : EIATTR_FRAME_SIZE
	.align		4
.L_19:
        /*0078*/ 	.byte	0x04, 0x11
        /*007a*/ 	.short	(.L_21 - .L_20)
	.align		4
.L_20:
        /*007c*/ 	.word	index@(_Z15MatrixTransposePdS_ii)
        /*0080*/ 	.word	0x00000000


	//----- nvinfo : EIATTR_REGCOUNT
	.align		4
.L_21:
        /*0084*/ 	.byte	0x04, 0x2f
        /*0086*/ 	.short	(.L_23 - .L_22)
	.align		4
.L_22:
        /*0088*/ 	.word	index@(_Z9MatrixMulPdS_S_iiii)
        /*008c*/ 	.word	0x0000001e


	//----- nvinfo : EIATTR_FRAME_SIZE
	.align		4
.L_23:
        /*0090*/ 	.byte	0x04, 0x11
        /*0092*/ 	.short	(.L_25 - .L_24)
	.align		4
.L_24:
        /*0094*/ 	.word	index@(_Z9MatrixMulPdS_S_iiii)
        /*0098*/ 	.word	0x00000000


	//----- nvinfo : EIATTR_MIN_STACK_SIZE
	.align		4
.L_25:
        /*009c*/ 	.byte	0x04, 0x12
        /*009e*/ 	.short	(.L_27 - .L_26)
	.align		4
.L_26:
        /*00a0*/ 	.word	index@(_Z9MatrixMulPdS_S_iiii)
        /*00a4*/ 	.word	0x00000000


	//----- nvinfo : EIATTR_MIN_STACK_SIZE
	.align		4
.L_27:
        /*00a8*/ 	.byte	0x04, 0x12
        /*00aa*/ 	.short	(.L_29 - .L_28)
	.align		4
.L_28:
        /*00ac*/ 	.word	index@(_Z15MatrixTransposePdS_ii)
        /*00b0*/ 	.word	0x00000000


	//----- nvinfo : EIATTR_MIN_STACK_SIZE
	.align		4
.L_29:
        /*00b4*/ 	.byte	0x04, 0x12
        /*00b6*/ 	.short	(.L_31 - .L_30)
	.align		4
.L_30:
        /*00b8*/ 	.word	index@(_Z9MatrixAddPdS_S_)
        /*00bc*/ 	.word	0x00000000


	//----- nvinfo : EIATTR_MIN_STACK_SIZE
	.align		4
.L_31:
        /*00c0*/ 	.byte	0x04, 0x12
        /*00c2*/ 	.short	(.L_33 - .L_32)
	.align		4
.L_32:
        /*00c4*/ 	.word	index@(_Z14ExtractInversePdS_ii)
        /*00c8*/ 	.word	0x00000000


	//----- nvinfo : EIATTR_MIN_STACK_SIZE
	.align		4
.L_33:
        /*00cc*/ 	.byte	0x04, 0x12
        /*00ce*/ 	.short	(.L_35 - .L_34)
	.align		4
.L_34:
        /*00d0*/ 	.word	index@(_Z20MatrixAppendIdentityPdS_ii)
        /*00d4*/ 	.word	0x00000000


	//----- nvinfo : EIATTR_MIN_STACK_SIZE
	.align		4
.L_35:
        /*00d8*/ 	.byte	0x04, 0x12
        /*00da*/ 	.short	(.L_37 - .L_36)
	.align		4
.L_36:
        /*00dc*/ 	.word	index@(_Z13MatrixInversePdii)
        /*00e0*/ 	.word	0x00000000
.L_37:


//--------------------- .nv.compat                --------------------------
	.section	.nv.compat,"",@"SHT_CUDA_COMPAT_INFO"
	.align	4
        /*0000*/ 	.byte	0x02, 0x09, 0x00, 0x00, 0x02, 0x02, 0x01, 0x00, 0x02, 0x05, 0x05, 0x00, 0x03, 0x07, 0x01, 0x01
        /*0010*/ 	.byte	0x02, 0x03, 0x00, 0x00, 0x02, 0x06, 0x01, 0x00, 0x04, 0x0b, 0x08, 0x00, 0x01, 0x00, 0x00, 0x00
        /*0020*/ 	.byte	0x00, 0x00, 0x00, 0x00


//--------------------- .nv.info._Z9MatrixMulPdS_S_iiii --------------------------
	.section	.nv.info._Z9MatrixMulPdS_S_iiii,"",@"SHT_CUDA_INFO"
	.sectionflags	@""
	.align	4


	//----- nvinfo : EIATTR_CUDA_API_VERSION
	.align		4
        /*0000*/ 	.byte	0x04, 0x37
        /*0002*/ 	.short	(.L_39 - .L_38)
.L_38:
        /*0004*/ 	.word	0x00000082


	//----- nvinfo : EIATTR_KPARAM_INFO
	.align		4
.L_39:
        /*0008*/ 	.byte	0x04, 0x17
        /*000a*/ 	.short	(.L_41 - .L_40)
.L_40:
        /*000c*/ 	.word	0x00000000
        /*0010*/ 	.short	0x0006
        /*0012*/ 	.short	0x0024
        /*0014*/ 	.byte	0x00, 0xf0, 0x11, 0x00


	//----- nvinfo : EIATTR_KPARAM_INFO
	.align		4
.L_41:
        /*0018*/ 	.byte	0x04, 0x17
        /*001a*/ 	.short	(.L_43 - .L_42)
.L_42:
        /*001c*/ 	.word	0x00000000
        /*0020*/ 	.short	0x0005
        /*0022*/ 	.short	0x0020
        /*0024*/ 	.byte	0x00, 0xf0, 0x11, 0x00


	//----- nvinfo : EIATTR_KPARAM_INFO
	.align		4
.L_43:
        /*0028*/ 	.byte	0x04, 0x17
        /*002a*/ 	.short	(.L_45 - .L_44)
.L_44:
        /*002c*/ 	.word	0x00000000
        /*0030*/ 	.short	0x0004
        /*0032*/ 	.short	0x001c
        /*0034*/ 	.byte	0x00, 0xf0, 0x11, 0x00


	//----- nvinfo : EIATTR_KPARAM_INFO
	.align		4
.L_45:
        /*0038*/ 	.byte	0x04, 0x17
        /*003a*/ 	.short	(.L_47 - .L_46)
.L_46:
        /*003c*/ 	.word	0x00000000
        /*0040*/ 	.short	0x0003
        /*0042*/ 	.short	0x0018
        /*0044*/ 	.byte	0x00, 0xf0, 0x11, 0x00


	//----- nvinfo : EIATTR_KPARAM_INFO
	.align		4
.L_47:
        /*0048*/ 	.byte	0x04, 0x17
        /*004a*/ 	.short	(.L_49 - .L_48)
.L_48:
        /*004c*/ 	.word	0x00000000
        /*0050*/ 	.short	0x0002
        /*0052*/ 	.short	0x0010
        /*0054*/ 	.byte	0x00, 0xf5, 0x21, 0x00


	//----- nvinfo : EIATTR_KPARAM_INFO
	.align		4
.L_49:
        /*0058*/ 	.byte	0x04, 0x17
        /*005a*/ 	.short	(.L_51 - .L_50)
.L_50:
        /*005c*/ 	.word	0x00000000
        /*0060*/ 	.short	0x0001
        /*0062*/ 	.short	0x0008
        /*0064*/ 	.byte	0x00, 0xf5, 0x21, 0x00


	//----- nvinfo : EIATTR_KPARAM_INFO
	.align		4
.L_51:
        /*0068*/ 	.byte	0x04, 0x17
        /*006a*/ 	.short	(.L_53 - .L_52)
.L_52:
        /*006c*/ 	.word	0x00000000
        /*0070*/ 	.short	0x0000
        /*0072*/ 	.short	0x0000
        /*0074*/ 	.byte	0x00, 0xf5, 0x21, 0x00


	//----- nvinfo : EIATTR_SPARSE_MMA_MASK
	.align		4
.L_53:
        /*0078*/ 	.byte	0x03, 0x50
        /*007a*/ 	.short	0x0000


	//----- nvinfo : EIATTR_MAXREG_COUNT
	.align		4
        /*007c*/ 	.byte	0x03, 0x1b
        /*007e*/ 	.short	0x00ff


	//----- nvinfo : EIATTR_NUM_BARRIERS
	.align		4
        /*0080*/ 	.byte	0x02, 0x4c
        /*0082*/ 	.byte	0x01
	.zero		1


	//----- nvinfo : EIATTR_MERCURY_ISA_VERSION
	.align		4
        /*0084*/ 	.byte	0x03, 0x5f
        /*0086*/ 	.short	0x0101


	//----- nvinfo : EIATTR_VRC_CTA_INIT_COUNT
	.align		4
        /*0088*/ 	.byte	0x02, 0x4a
	.zero		1
	.zero		1


	//----- nvinfo : EIATTR_EXIT_INSTR_OFFSETS
	.align		4
        /*008c*/ 	.byte	0x04, 0x1c
        /*008e*/ 	.short	(.L_55 - .L_54)


	//   ....[0]....
.L_54:
        /*0090*/ 	.word	0x00000040


	//   ....[1]....
        /*0094*/ 	.word	0x000000f0


	//   ....[2]....
        /*0098*/ 	.word	0x00000690


	//   ....[3]....
        /*009c*/ 	.word	0x00000880


	//   ....[4]....
        /*00a0*/ 	.word	0x000009d0


	//   ....[5]....
        /*00a4*/ 	.word	0x00000a80


	//----- nvinfo : EIATTR_CBANK_PARAM_SIZE
	.align		4
.L_55:
        /*00a8*/ 	.byte	0x03, 0x19
        /*00aa*/ 	.short	0x0028


	//----- nvinfo : EIATTR_PARAM_CBANK
	.align		4
        /*00ac*/ 	.byte	0x04, 0x0a
        /*00ae*/ 	.short	(.L_57 - .L_56)
	.align		4
.L_56:
        /*00b0*/ 	.word	index@(.nv.constant0._Z9MatrixMulPdS_S_iiii)
        /*00b4*/ 	.short	0x0380
        /*00b6*/ 	.short	0x0028


	//----- nvinfo : EIATTR_SW_WAR
	.align		4
.L_57:
        /*00b8*/ 	.byte	0x04, 0x36
        /*00ba*/ 	.short	(.L_59 - .L_58)
.L_58:
        /*00bc*/ 	.word	0x00000008
.L_59:


//--------------------- .nv.info._Z15MatrixTransposePdS_ii --------------------------
	.section	.nv.info._Z15MatrixTransposePdS_ii,"",@"SHT_CUDA_INFO"
	.sectionflags	@""
	.align	4


	//----- nvinfo : EIATTR_CUDA_API_VERSION
	.align		4
        /*0000*/ 	.byte	0x04, 0x37
        /*0002*/ 	.short	(.L_61 - .L_60)
.L_60:
        /*0004*/ 	.word	0x00000082


	//----- nvinfo : EIATTR_KPARAM_INFO
	.align		4
.L_61:
        /*0008*/ 	.byte	0x04, 0x17
        /*000a*/ 	.short	(.L_63 - .L_62)
.L_62:
        /*000c*/ 	.word	0x00000000
        /*0010*/ 	.short	0x0003
        /*0012*/ 	.short	0x0014
        /*0014*/ 	.byte	0x00, 0xf0, 0x11, 0x00


	//----- nvinfo : EIATTR_KPARAM_INFO
	.align		4
.L_63:
        /*0018*/ 	.byte	0x04, 0x17
        /*001a*/ 	.short	(.L_65 - .L_64)
.L_64:
        /*001c*/ 	.word	0x00000000
        /*0020*/ 	.short	0x0002
        /*0022*/ 	.short	0x0010
        /*0024*/ 	.byte	0x00, 0xf0, 0x11, 0x00


	//----- nvinfo : EIATTR_KPARAM_INFO
	.align		4
.L_65:
        /*0028*/ 	.byte	0x04, 0x17
        /*002a*/ 	.short	(.L_67 - .L_66)
.L_66:
        /*002c*/ 	.word	0x00000000
        /*0030*/ 	.short	0x0001
        /*0032*/ 	.short	0x0008
        /*0034*/ 	.byte	0x00, 0xf5, 0x21, 0x00


	//----- nvinfo : EIATTR_KPARAM_INFO
	.align		4
.L_67:
        /*0038*/ 	.byte	0x04, 0x17
        /*003a*/ 	.short	(.L_69 - .L_68)
.L_68:
        /*003c*/ 	.word	0x00000000
        /*0040*/ 	.short	0x0000
        /*0042*/ 	.short	0x0000
        /*0044*/ 	.byte	0x00, 0xf5, 0x21, 0x00


	//----- nvinfo : EIATTR_SPARSE_MMA_MASK
	.align		4
.L_69:
        /*0048*/ 	.byte	0x03, 0x50
        /*004a*/ 	.short	0x0000


	//----- nvinfo : EIATTR_MAXREG_COUNT
	.align		4
        /*004c*/ 	.byte	0x03, 0x1b
        /*004e*/ 	.short	0x00ff


	//----- nvinfo : EIATTR_MERCURY_ISA_VERSION
	.align		4
        /*0050*/ 	.byte	0x03, 0x5f
        /*0052*/ 	.short	0x0101


	//----- nvinfo : EIATTR_VRC_CTA_INIT_COUNT
	.align		4
        /*0054*/ 	.byte	0x02, 0x4a
	.zero		1
	.zero		1


	//----- nvinfo : EIATTR_EXIT_INSTR_OFFSETS
	.align		4
        /*0058*/ 	.byte	0x04, 0x1c
        /*005a*/ 	.short	(.L_71 - .L_70)


	//   ....[0]....
.L_70:
        /*005c*/ 	.word	0x000002f0


	//----- nvinfo : EIATTR_CRS_STACK_SIZE
	.align		4
.L_71:
        /*0060*/ 	.byte	0x04, 0x1e
        /*0062*/ 	.short	(.L_73 - .L_72)
.L_72:
        /*0064*/ 	.word	0x00000000


	//----- nvinfo : EIATTR_CBANK_PARAM_SIZE
	.align		4
.L_73:
        /*0068*/ 	.byte	0x03, 0x19
        /*006a*/ 	.short	0x0018


	//----- nvinfo : EIATTR_PARAM_CBANK
	.align		4
        /*006c*/ 	.byte	0x04, 0x0a
        /*006e*/ 	.short	(.L_75 - .L_74)
	.align		4
.L_74:
        /*0070*/ 	.word	index@(.nv.constant0._Z15MatrixTransposePdS_ii)
        /*0074*/ 	.short	0x0380
        /*0076*/ 	.short	0x0018


	//----- nvinfo : EIATTR_SW_WAR
	.align		4
.L_75:
        /*0078*/ 	.byte	0x04, 0x36
        /*007a*/ 	.short	(.L_77 - .L_76)
.L_76:
        /*007c*/ 	.word	0x00000008
.L_77:


//--------------------- .nv.info._Z9MatrixAddPdS_S_ --------------------------
	.section	.nv.info._Z9MatrixAddPdS_S_,"",@"SHT_CUDA_INFO"
	.sectionflags	@""
	.align	4


	//----- nvinfo : EIATTR_CUDA_API_VERSION
	.align		4
        /*0000*/ 	.byte	0x04, 0x37
        /*0002*/ 	.short	(.L_79 - .L_78)
.L_78:
        /*0004*/ 	.word	0x00000082


	//----- nvinfo : EIATTR_KPARAM_INFO
	.align		4
.L_79:
        /*0008*/ 	.byte	0x04, 0x17
        /*000a*/ 	.short	(.L_81 - .L_80)
.L_80:
        /*000c*/ 	.word	0x00000000
        /*0010*/ 	.short	0x0002
        /*0012*/ 	.short	0x0010
        /*0014*/ 	.byte	0x00, 0xf5, 0x21, 0x00


	//----- nvinfo : EIATTR_KPARAM_INFO
	.align		4
.L_81:
        /*0018*/ 	.byte	0x04, 0x17
        /*001a*/ 	.short	(.L_83 - .L_82)
.L_82:
        /*001c*/ 	.word	0x00000000
        /*0020*/ 	.short	0x0001
        /*0022*/ 	.short	0x0008
        /*0024*/ 	.byte	0x00, 0xf5, 0x21, 0x00


	//----- nvinfo : EIATTR_KPARAM_INFO
	.align		4
.L_83:
        /*0028*/ 	.byte	0x04, 0x17
        /*002a*/ 	.short	(.L_85 - .L_84)
.L_84:
        /*002c*/ 	.word	0x00000000
        /*0030*/ 	.short	0x0000
        /*0032*/ 	.short	0x0000
        /*0034*/ 	.byte	0x00, 0xf5, 0x21, 0x00


	//----- nvinfo : EIATTR_SPARSE_MMA_MASK
	.align		4
.L_85:
        /*0038*/ 	.byte	0x03, 0x50
        /*003a*/ 	.short	0x0000


	//----- nvinfo : EIATTR_MAXREG_COUNT
	.align		4
        /*003c*/ 	.byte	0x03, 0x1b
        /*003e*/ 	.short	0x00ff


	//----- nvinfo : EIATTR_MERCURY_ISA_VERSION
	.align		4
        /*0040*/ 	.byte	0x03, 0x5f
        /*0042*/ 	.short	0x0101


	//----- nvinfo : EIATTR_VRC_CTA_INIT_COUNT
	.align		4
        /*0044*/ 	.byte	0x02, 0x4a
	.zero		1
	.zero		1


	//----- nvinfo : EIATTR_EXIT_INSTR_OFFSETS
	.align		4
        /*0048*/ 	.byte	0x04, 0x1c
        /*004a*/ 	.short	(.L_87 - .L_86)


	//   ....[0]....
.L_86:
        /*004c*/ 	.word	0x00000100


	//----- nvinfo : EIATTR_CBANK_PARAM_SIZE
	.align		4
.L_87:
        /*0050*/ 	.byte	0x03, 0x19
        /*0052*/ 	.short	0x0018


	//----- nvinfo : EIATTR_PARAM_CBANK
	.align		4
        /*0054*/ 	.byte	0x04, 0x0a
        /*0056*/ 	.short	(.L_89 - .L_88)
	.align		4
.L_88:
        /*0058*/ 	.word	index@(.nv.constant0._Z9MatrixAddPdS_S_)
        /*005c*/ 	.short	0x0380
        /*005e*/ 	.short	0x0018


	//----- nvinfo : EIATTR_SW_WAR
	.align		4
.L_89:
        /*0060*/ 	.byte	0x04, 0x36
        /*0062*/ 	.short	(.L_91 - .L_90)
.L_90:
        /*0064*/ 	.word	0x00000008
.L_91:


//--------------------- .nv.info._Z14ExtractInversePdS_ii --------------------------
	.section	.nv.info._Z14ExtractInversePdS_ii,"",@"SHT_CUDA_INFO"
	.sectionflags	@""
	.align	4


	//----- nvinfo : EIATTR_CUDA_API_VERSION
	.align		4
        /*0000*/ 	.byte	0x04, 0x37
        /*0002*/ 	.short	(.L_93 - .L_92)
.L_92:
        /*0004*/ 	.word	0x00000082


	//----- nvinfo : EIATTR_KPARAM_INFO
	.align		4
.L_93:
        /*0008*/ 	.byte	0x04, 0x17
        /*000a*/ 	.short	(.L_95 - .L_94)
.L_94:
        /*000c*/ 	.word	0x00000000
        /*0010*/ 	.short	0x0003
        /*0012*/ 	.short	0x0014
        /*0014*/ 	.byte	0x00, 0xf0, 0x11, 0x00


	//----- nvinfo : EIATTR_KPARAM_INFO
	.align		4
.L_95:
        /*0018*/ 	.byte	0x04, 0x17
        /*001a*/ 	.short	(.L_97 - .L_96)
.L_96:
        /*001c*/ 	.word	0x00000000
        /*0020*/ 	.short	0x0002
        /*0022*/ 	.short	0x0010
        /*0024*/ 	.byte	0x00, 0xf0, 0x11, 0x00


	//----- nvinfo : EIATTR_KPARAM_INFO
	.align		4
.L_97:
        /*0028*/ 	.byte	0x04, 0x17
        /*002a*/ 	.short	(.L_99 - .L_98)
.L_98:
        /*002c*/ 	.word	0x00000000
        /*0030*/ 	.short	0x0001
        /*0032*/ 	.short	0x0008
        /*0034*/ 	.byte	0x00, 0xf5, 0x21, 0x00


	//----- nvinfo : EIATTR_KPARAM_INFO
	.align		4
.L_99:
        /*0038*/ 	.byte	0x04, 0x17
        /*003a*/ 	.short	(.L_101 - .L_100)
.L_100:
        /*003c*/ 	.word	0x00000000
        /*0040*/ 	.short	0x0000
        /*0042*/ 	.short	0x0000
        /*0044*/ 	.byte	0x00, 0xf5, 0x21, 0x00


	//----- nvinfo : EIATTR_SPARSE_MMA_MASK
	.align		4
.L_101:
        /*0048*/ 	.byte	0x03, 0x50
        /*004a*/ 	.short	0x0000


	//----- nvinfo : EIATTR_MAXREG_COUNT
	.align		4
        /*004c*/ 	.byte	0x03, 0x1b
        /*004e*/ 	.short	0x00ff


	//----- nvinfo : EIATTR_MERCURY_ISA_VERSION
	.align		4
        /*0050*/ 	.byte	0x03, 0x5f
        /*0052*/ 	.short	0x0101


	//----- nvinfo : EIATTR_VRC_CTA_INIT_COUNT
	.align		4
        /*0054*/ 	.byte	0x02, 0x4a
	.zero		1
	.zero		1


	//----- nvinfo : EIATTR_EXIT_INSTR_OFFSETS
	.align		4
        /*0058*/ 	.byte	0x04, 0x1c
        /*005a*/ 	.short	(.L_103 - .L_102)


	//   ....[0]....
.L_102:
        /*005c*/ 	.word	0x000001f0


	//   ....[1]....
        /*0060*/ 	.word	0x00000440


	//----- nvinfo : EIATTR_CBANK_PARAM_SIZE
	.align		4
.L_103:
        /*0064*/ 	.byte	0x03, 0x19
        /*0066*/ 	.short	0x0018


	//----- nvinfo : EIATTR_PARAM_CBANK
	.align		4
        /*0068*/ 	.byte	0x04, 0x0a
        /*006a*/ 	.short	(.L_105 - .L_104)
	.align		4
.L_104:
        /*006c*/ 	.word	index@(.nv.constant0._Z14ExtractInversePdS_ii)
        /*0070*/ 	.short	0x0380
        /*0072*/ 	.short	0x0018


	//----- nvinfo : EIATTR_SW_WAR
	.align		4
.L_105:
        /*0074*/ 	.byte	0x04, 0x36
        /*0076*/ 	.short	(.L_107 - .L_106)
.L_106:
        /*0078*/ 	.word	0x00000008
.L_107:


//--------------------- .nv.info._Z20MatrixAppendIdentityPdS_ii --------------------------
	.section	.nv.info._Z20MatrixAppendIdentityPdS_ii,"",@"SHT_CUDA_INFO"
	.sectionflags	@""
	.align	4


	//----- nvinfo : EIATTR_CUDA_API_VERSION
	.align		4
        /*0000*/ 	.byte	0x04, 0x37
        /*0002*/ 	.short	(.L_109 - .L_108)
.L_108:
        /*0004*/ 	.word	0x00000082


	//----- nvinfo : EIATTR_KPARAM_INFO
	.align		4
.L_109:
        /*0008*/ 	.byte	0x04, 0x17
        /*000a*/ 	.short	(.L_111 - .L_110)
.L_110:
        /*000c*/ 	.word	0x00000000
        /*0010*/ 	.short	0x0003
        /*0012*/ 	.short	0x0014
        /*0014*/ 	.byte	0x00, 0xf0, 0x11, 0x00


	//----- nvinfo : EIATTR_KPARAM_INFO
	.align		4
.L_111:
        /*0018*/ 	.byte	0x04, 0x17
        /*001a*/ 	.short	(.L_113 - .L_112)
.L_112:
        /*001c*/ 	.word	0x00000000
        /*0020*/ 	.short	0x0002
        /*0022*/ 	.short	0x0010
        /*0024*/ 	.byte	0x00, 0xf0, 0x11, 0x00


	//----- nvinfo : EIATTR_KPARAM_INFO
	.align		4
.L_113:
        /*0028*/ 	.byte	0x04, 0x17
        /*002a*/ 	.short	(.L_115 - .L_114)
.L_114:
        /*002c*/ 	.word	0x00000000
        /*0030*/ 	.short	0x0001
        /*0032*/ 	.short	0x0008
        /*0034*/ 	.byte	0x00, 0xf5, 0x21, 0x00


	//----- nvinfo : EIATTR_KPARAM_INFO
	.align		4
.L_115:
        /*0038*/ 	.byte	0x04, 0x17
        /*003a*/ 	.short	(.L_117 - .L_116)
.L_116:
        /*003c*/ 	.word	0x00000000
        /*0040*/ 	.short	0x0000
        /*0042*/ 	.short	0x0000
        /*0044*/ 	.byte	0x00, 0xf5, 0x21, 0x00


	//----- nvinfo : EIATTR_SPARSE_MMA_MASK
	.align		4
.L_117:
        /*0048*/ 	.byte	0x03, 0x50
        /*004a*/ 	.short	0x0000


	//----- nvinfo : EIATTR_MAXREG_COUNT
	.align		4
        /*004c*/ 	.byte	0x03, 0x1b
        /*004e*/ 	.short	0x00ff


	//----- nvinfo : EIATTR_MERCURY_ISA_VERSION
	.align		4
        /*0050*/ 	.byte	0x03, 0x5f
        /*0052*/ 	.short	0x0101


	//----- nvinfo : EIATTR_VRC_CTA_INIT_COUNT
	.align		4
        /*0054*/ 	.byte	0x02, 0x4a
	.zero		1
	.zero		1


	//----- nvinfo : EIATTR_EXIT_INSTR_OFFSETS
	.align		4
        /*0058*/ 	.byte	0x04, 0x1c
        /*005a*/ 	.short	(.L_119 - .L_118)


	//   ....[0]....
.L_118:
        /*005c*/ 	.word	0x00000630


	//----- nvinfo : EIATTR_CRS_STACK_SIZE
	.align		4
.L_119:
        /*0060*/ 	.byte	0x04, 0x1e
        /*0062*/ 	.short	(.L_121 - .L_120)
.L_120:
        /*0064*/ 	.word	0x00000000


	//----- nvinfo : EIATTR_CBANK_PARAM_SIZE
	.align		4
.L_121:
        /*0068*/ 	.byte	0x03, 0x19
        /*006a*/ 	.short	0x0018


	//----- nvinfo : EIATTR_PARAM_CBANK
	.align		4
        /*006c*/ 	.byte	0x04, 0x0a
        /*006e*/ 	.short	(.L_123 - .L_122)
	.align		4
.L_122:
        /*0070*/ 	.word	index@(.nv.constant0._Z20MatrixAppendIdentityPdS_ii)
        /*0074*/ 	.short	0x0380
        /*0076*/ 	.short	0x0018


	//----- nvinfo : EIATTR_SW_WAR
	.align		4
.L_123:
        /*0078*/ 	.byte	0x04, 0x36
        /*007a*/ 	.short	(.L_125 - .L_124)
.L_124:
        /*007c*/ 	.word	0x00000008
.L_125:


//--------------------- .nv.info._Z13MatrixInversePdii --------------------------
	.section	.nv.info._Z13MatrixInversePdii,"",@"SHT_CUDA_INFO"
	.sectionflags	@""
	.align	4


	//----- nvinfo : EIATTR_CUDA_API_VERSION
	.align		4
        /*0000*/ 	.byte	0x04, 0x37
        /*0002*/ 	.short	(.L_127 - .L_126)
.L_126:
        /*0004*/ 	.word	0x00000082


	//----- nvinfo : EIATTR_KPARAM_INFO
	.align		4
.L_127:
        /*0008*/ 	.byte	0x04, 0x17
        /*000a*/ 	.short	(.L_129 - .L_128)
.L_128:
        /*000c*/ 	.word	0x00000000
        /*0010*/ 	.short	0x0002
        /*0012*/ 	.short	0x000c
        /*0014*/ 	.byte	0x00, 0xf0, 0x11, 0x00


	//----- nvinfo : EIATTR_KPARAM_INFO
	.align		4
.L_129:
        /*0018*/ 	.byte	0x04, 0x17
        /*001a*/ 	.short	(.L_131 - .L_130)
.L_130:
        /*001c*/ 	.word	0x00000000
        /*0020*/ 	.short	0x0001
        /*0022*/ 	.short	0x0008
        /*0024*/ 	.byte	0x00, 0xf0, 0x11, 0x00


	//----- nvinfo : EIATTR_KPARAM_INFO
	.align		4
.L_131:
        /*0028*/ 	.byte	0x04, 0x17
        /*002a*/ 	.short	(.L_133 - .L_132)
.L_132:
        /*002c*/ 	.word	0x00000000
        /*0030*/ 	.short	0x0000
        /*0032*/ 	.short	0x0000
        /*0034*/ 	.byte	0x00, 0xf5, 0x21, 0x00


	//----- nvinfo : EIATTR_SPARSE_MMA_MASK
	.align		4
.L_133:
        /*0038*/ 	.byte	0x03, 0x50
        /*003a*/ 	.short	0x0000


	//----- nvinfo : EIATTR_MAXREG_COUNT
	.align		4
        /*003c*/ 	.byte	0x03, 0x1b
        /*003e*/ 	.short	0x00ff


	//----- nvinfo : EIATTR_NUM_BARRIERS
	.align		4
        /*0040*/ 	.byte	0x02, 0x4c
        /*0042*/ 	.byte	0x01
	.zero		1


	//----- nvinfo : EIATTR_MERCURY_ISA_VERSION
	.align		4
        /*0044*/ 	.byte	0x03, 0x5f
        /*0046*/ 	.short	0x0101


	//----- nvinfo : EIATTR_VRC_CTA_INIT_COUNT
	.align		4
        /*0048*/ 	.byte	0x02, 0x4a
	.zero		1
	.zero		1


	//----- nvinfo : EIATTR_EXIT_INSTR_OFFSETS
	.align		4
        /*004c*/ 	.byte	0x04, 0x1c
        /*004e*/ 	.short	(.L_135 - .L_134)


	//   ....[0]....
.L_134:
        /*0050*/ 	.word	0x00000060


	//   ....[1]....
        /*0054*/ 	.word	0x000014a0


	//----- nvinfo : EIATTR_CRS_STACK_SIZE
	.align		4
.L_135:
        /*0058*/ 	.byte	0x04, 0x1e
        /*005a*/ 	.short	(.L_137 - .L_136)
.L_136:
        /*005c*/ 	.word	0x00000000


	//----- nvinfo : EIATTR_CBANK_PARAM_SIZE
	.align		4
.L_137:
        /*0060*/ 	.byte	0x03, 0x19
        /*0062*/ 	.short	0x0010


	//----- nvinfo : EIATTR_PARAM_CBANK
	.align		4
        /*0064*/ 	.byte	0x04, 0x0a
        /*0066*/ 	.short	(.L_139 - .L_138)
	.align		4
.L_138:
        /*0068*/ 	.word	index@(.nv.constant0._Z13MatrixInversePdii)
        /*006c*/ 	.short	0x0380
        /*006e*/ 	.short	0x0010


	//----- nvinfo : EIATTR_SW_WAR
	.align		4
.L_139:
        /*0070*/ 	.byte	0x04, 0x36
        /*0072*/ 	.short	(.L_141 - .L_140)
.L_140:
        /*0074*/ 	.word	0x00000008
.L_141:


//--------------------- .nv.callgraph             --------------------------
	.section	.nv.callgraph,"",@"SHT_CUDA_CALLGRAPH"
	.align	4
	.sectionentsize	8
	.align		4
        /*0000*/ 	.word	0x00000000
	.align		4
        /*0004*/ 	.word	0xffffffff
	.align		4
        /*0008*/ 	.word	0x00000000
	.align		4
        /*000c*/ 	.word	0xfffffffe
	.align		4
        /*0010*/ 	.word	0x00000000
	.align		4
        /*0014*/ 	.word	0xfffffffd
	.align		4
        /*0018*/ 	.word	0x00000000
	.align		4
        /*001c*/ 	.word	0xfffffffc


//--------------------- .text._Z9MatrixMulPdS_S_iiii --------------------------
	.section	.text._Z9MatrixMulPdS_S_iiii,"ax",@progbits
	.align	128
        .global         _Z9MatrixMulPdS_S_iiii
        .type           _Z9MatrixMulPdS_S_iiii,@function
        .size           _Z9MatrixMulPdS_S_iiii,(.L_x_40 - _Z9MatrixMulPdS_S_iiii)
        .other          _Z9MatrixMulPdS_S_iiii,@"STO_CUDA_ENTRY STV_DEFAULT"
_Z9MatrixMulPdS_S_iiii:
.text._Z9MatrixMulPdS_S_iiii:
[----:B------:R-:W-:Y:S08]  /*0000*/  LDC R1, c[0x0][0x37c] ;  /* 0x0000df00ff017b82 */ /* 0x000ff00000000800 */
[----:B------:R-:W0:Y:S01]  /*0010*/  LDC R0, c[0x0][0x398] ;  /* 0x0000e600ff007b82 */ /* 0x000e220000000800 */
[----:B------:R-:W0:Y:S02]  /*0020*/  LDCU UR4, c[0x0][0x3a4] ;  /* 0x00007480ff0477ac */ /* 0x000e240008000800 */
[----:B0-----:R-:W-:-:S13]  /*0030*/  ISETP.NE.AND P0, PT, R0, UR4, PT ;  /* 0x0000000400007c0c */ /* 0x001fda000bf05270 */
[----:B------:R-:W-:Y:S05]  /*0040*/  @P0 EXIT ;  /* 0x000000000000094d */ /* 0x000fea0003800000 */
[----:B------:R-:W0:Y:S01]  /*0050*/  S2R R2, SR_TID.X ;  /* 0x0000000000027919 */ /* 0x000e220000002100 */
[----:B------:R-:W0:Y:S01]  /*0060*/  S2UR UR4, SR_CTAID.X ;  /* 0x00000000000479c3 */ /* 0x000e220000002500 */
[----:B------:R-:W1:Y:S01]  /*0070*/  LDCU.64 UR6, c[0x0][0x358] ;  /* 0x00006b00ff0677ac */ /* 0x000e620008000a00 */
[----:B------:R-:W-:-:S06]  /*0080*/  ISETP.GE.AND P0, PT, R0, 0x1, PT ;  /* 0x000000010000780c */ /* 0x000fcc0003f06270 */
[----:B------:R-:W0:Y:S08]  /*0090*/  LDC R7, c[0x0][0x360] ;  /* 0x0000d800ff077b82 */ /* 0x000e300000000800 */
[----:B------:R-:W2:Y:S01]  /*00a0*/  LDC.64 R10, c[0x0][0x390] ;  /* 0x0000e400ff0a7b82 */ /* 0x000ea20000000a00 */
[----:B0-----:R-:W-:-:S04]  /*00b0*/  IMAD R7, R7, UR4, R2 ;  /* 0x0000000407077c24 */ /* 0x001fc8000f8e0202 */
[----:B--2---:R-:W-:-:S05]  /*00c0*/  IMAD.WIDE R10, R7, 0x8, R10 ;  /* 0x00000008070a7825 */ /* 0x004fca00078e020a */
[----:B-1----:R0:W-:Y:S01]  /*00d0*/  STG.E.64 desc[UR6][R10.64], RZ ;  /* 0x000000ff0a007986 */ /* 0x0021e2000c101b06 */
[----:B------:R-:W-:Y:S06]  /*00e0*/  BAR.SYNC.DEFER_BLOCKING 0x0 ;  /* 0x0000000000007b1d */ /* 0x000fec0000010000 */
[----:B------:R-:W-:Y:S05]  /*00f0*/  @!P0 EXIT ;  /* 0x000000000000894d */ /* 0x000fea0003800000 */
[----:B------:R-:W1:Y:S01]  /*0100*/  LDC R2, c[0x0][0x3a0] ;  /* 0x0000e800ff027b82 */ /* 0x000e620000000800 */
[----:B------:R-:W-:Y:S01]  /*0110*/  IABS R8, R7 ;  /* 0x0000000700087213 */ /* 0x000fe20000000000 */
[----:B------:R2:W5:Y:S01]  /*0120*/  LDG.E.64 R16, desc[UR6][R10.64] ;  /* 0x000000060a107981 */ /* 0x000562000c1e1b00 */
[----:B-1----:R-:W-:-:S04]  /*0130*/  IABS R6, R2 ;  /* 0x0000000200067213 */ /* 0x002fc80000000000 */
[----:B------:R-:W1:Y:S08]  /*0140*/  I2F.RP R3, R6 ;  /* 0x0000000600037306 */ /* 0x000e700000209400 */
[----:B-1----:R-:W1:Y:S02]  /*0150*/  MUFU.RCP R3, R3 ;  /* 0x0000000300037308 */ /* 0x002e640000001000 */
[----:B-1----:R-:W-:-:S06]  /*0160*/  IADD3 R4, PT, PT, R3, 0xffffffe, RZ ;  /* 0x0ffffffe03047810 */ /* 0x002fcc0007ffe0ff */
[----:B------:R1:W3:Y:S02]  /*0170*/  F2I.FTZ.U32.TRUNC.NTZ R5, R4 ;  /* 0x0000000400057305 */ /* 0x0002e4000021f000 */
[----:B-1----:R-:W-:Y:S01]  /*0180*/  IMAD.MOV.U32 R4, RZ, RZ, RZ ;  /* 0x000000ffff047224 */ /* 0x002fe200078e00ff */
[----:B---3--:R-:W-:-:S05]  /*0190*/  IADD3 R9, PT, PT, RZ, -R5, RZ ;  /* 0x80000005ff097210 */ /* 0x008fca0007ffe0ff */
[----:B------:R-:W-:-:S04]  /*01a0*/  IMAD R9, R9, R6, RZ ;  /* 0x0000000609097224 */ /* 0x000fc800078e02ff */
[----:B------:R-:W-:-:S06]  /*01b0*/  IMAD.HI.U32 R5, R5, R9, R4 ;  /* 0x0000000905057227 */ /* 0x000fcc00078e0004 */
[----:B------:R-:W-:-:S05]  /*01c0*/  IMAD.HI.U32 R5, R5, R8, RZ ;  /* 0x0000000805057227 */ /* 0x000fca00078e00ff */
[----:B------:R-:W-:-:S05]  /*01d0*/  IADD3 R3, PT, PT, -R5, RZ, RZ ;  /* 0x000000ff05037210 */ /* 0x000fca0007ffe1ff */
[----:B------:R-:W-:-:S05]  /*01e0*/  IMAD R3, R6, R3, R8 ;  /* 0x0000000306037224 */ /* 0x000fca00078e0208 */
[----:B------:R-:W-:-:S13]  /*01f0*/  ISETP.GT.U32.AND P2, PT, R6, R3, PT ;  /* 0x000000030600720c */ /* 0x000fda0003f44070 */
[-C--:B------:R-:W-:Y:S01]  /*0200*/  @!P2 IADD3 R3, PT, PT, R3, -R6.reuse, RZ ;  /* 0x800000060303a210 */ /* 0x080fe20007ffe0ff */
[----:B------:R-:W-:Y:S01]  /*0210*/  @!P2 VIADD R5, R5, 0x1 ;  /* 0x000000010505a836 */ /* 0x000fe20000000000 */
[----:B------:R-:W-:Y:S02]  /*0220*/  ISETP.NE.AND P2, PT, R2, RZ, PT ;  /* 0x000000ff0200720c */ /* 0x000fe40003f45270 */
[----:B------:R-:W-:Y:S02]  /*0230*/  ISETP.GE.U32.AND P0, PT, R3, R6, PT ;  /* 0x000000060300720c */ /* 0x000fe40003f06070 */
[----:B------:R-:W-:-:S04]  /*0240*/  LOP3.LUT R3, R7, R2, RZ, 0x3c, !PT ;  /* 0x0000000207037212 */ /* 0x000fc800078e3cff */
[----:B------:R-:W-:Y:S02]  /*0250*/  ISETP.GE.AND P1, PT, R3, RZ, PT ;  /* 0x000000ff0300720c */ /* 0x000fe40003f26270 */
[----:B------:R-:W-:-:S05]  /*0260*/  LOP3.LUT R3, R0, 0x7, RZ, 0xc0, !PT ;  /* 0x0000000700037812 */ /* 0x000fca00078ec0ff */
[----:B------:R-:W-:Y:S02]  /*0270*/  @P0 IADD3 R5, PT, PT, R5, 0x1, RZ ;  /* 0x0000000105050810 */ /* 0x000fe40007ffe0ff */
[----:B------:R-:W-:Y:S02]  /*0280*/  ISETP.GE.U32.AND P0, PT, R0, 0x8, PT ;  /* 0x000000080000780c */ /* 0x000fe40003f06070 */
[----:B------:R-:W-:-:S05]  /*0290*/  MOV R9, R5 ;  /* 0x0000000500097202 */ /* 0x000fca0000000f00 */
[----:B------:R-:W-:Y:S01]  /*02a0*/  @!P1 IMAD.MOV R9, RZ, RZ, -R9 ;  /* 0x000000ffff099224 */ /* 0x000fe200078e0a09 */
[----:B------:R-:W-:Y:S02]  /*02b0*/  @!P2 LOP3.LUT R9, RZ, R2, RZ, 0x33, !PT ;  /* 0x00000002ff09a212 */ /* 0x000fe400078e33ff */
[----:B------:R-:W-:Y:S02]  /*02c0*/  ISETP.NE.AND P1, PT, R3, RZ, PT ;  /* 0x000000ff0300720c */ /* 0x000fe40003f25270 */
[----:B------:R-:W-:-:S05]  /*02d0*/  IADD3 R5, PT, PT, -R9, RZ, RZ ;  /* 0x000000ff09057210 */ /* 0x000fca0007ffe1ff */
[----:B------:R-:W-:Y:S02]  /*02e0*/  IMAD R5, R2, R5, R7 ;  /* 0x0000000502057224 */ /* 0x000fe400078e0207 */
[----:B------:R-:W-:Y:S01]  /*02f0*/  IMAD R7, R9, R0, RZ ;  /* 0x0000000009077224 */ /* 0x000fe200078e02ff */
[----:B--2---:R-:W-:Y:S06]  /*0300*/  @!P0 BRA `(.L_x_0) ;  /* 0x0000000000e08947 */ /* 0x004fec0003800000 */
[----:B------:R-:W1:Y:S01]  /*0310*/  LDCU.64 UR4, c[0x0][0x380] ;  /* 0x00007000ff0477ac */ /* 0x000e620008000a00 */
[----:B------:R-:W-:Y:S01]  /*0320*/  LOP3.LUT R4, R0, 0x7ffffff8, RZ, 0xc0, !PT ;  /* 0x7ffffff800047812 */ /* 0x000fe200078ec0ff */
[----:B------:R-:W-:Y:S01]  /*0330*/  IMAD.MOV.U32 R9, RZ, RZ, R5 ;  /* 0x000000ffff097224 */ /* 0x000fe200078e0005 */
[----:B------:R-:W-:Y:S02]  /*0340*/  MOV R8, R7 ;  /* 0x0000000700087202 */ /* 0x000fe40000000f00 */
[----:B------:R-:W-:Y:S01]  /*0350*/  IADD3 R6, PT, PT, -R4, RZ, RZ ;  /* 0x000000ff04067210 */ /* 0x000fe20007ffe1ff */
[----:B-1----:R-:W-:-:S04]  /*0360*/  UIADD3 UR4, UP0, UPT, UR4, 0x20, URZ ;  /* 0x0000002004047890 */ /* 0x002fc8000ff1e0ff */
[----:B------:R-:W-:-:S12]  /*0370*/  UIADD3.X UR5, UPT, UPT, URZ, UR5, URZ, UP0, !UPT ;  /* 0x00000005ff057290 */ /* 0x000fd800087fe4ff */
.L_x_1:
[----:B------:R-:W1:Y:S01]  /*0380*/  LDC.64 R24, c[0x0][0x388] ;  /* 0x0000e200ff187b82 */ /* 0x000e620000000a00 */
[----:B------:R-:W-:Y:S01]  /*0390*/  MOV R12, UR4 ;  /* 0x00000004000c7c02 */ /* 0x000fe20008000f00 */
[----:B------:R-:W-:-:S04]  /*03a0*/  IMAD.U32 R13, RZ, RZ, UR5 ;  /* 0x00000005ff0d7e24 */ /* 0x000fc8000f8e00ff */
[----:B------:R-:W-:-:S05]  /*03b0*/  IMAD.WIDE R12, R8, 0x8, R12 ;  /* 0x00000008080c7825 */ /* 0x000fca00078e020c */
[----:B------:R-:W2:Y:S01]  /*03c0*/  LDG.E.64 R14, desc[UR6][R12.64+-0x20] ;  /* 0xffffe0060c0e7981 */ /* 0x000ea2000c1e1b00 */
[----:B-1----:R-:W-:-:S05]  /*03d0*/  IMAD.WIDE R24, R9, 0x8, R24 ;  /* 0x0000000809187825 */ /* 0x002fca00078e0218 */
[----:B---3--:R-:W2:Y:S01]  /*03e0*/  LDG.E.64 R22, desc[UR6][R24.64] ;  /* 0x0000000618167981 */ /* 0x008ea2000c1e1b00 */
[----:B------:R-:W-:Y:S01]  /*03f0*/  IMAD.WIDE R26, R2, 0x8, R24 ;  /* 0x00000008021a7825 */ /* 0x000fe200078e0218 */
[----:B--2--5:R-:W-:-:S07]  /*0400*/  DFMA R22, R14, R22, R16 ;  /* 0x000000160e16722b */ /* 0x024fce0000000010 */
[----:B------:R1:W-:Y:S04]  /*0410*/  STG.E.64 desc[UR6][R10.64], R22 ;  /* 0x000000160a007986 */ /* 0x0003e8000c101b06 */
[----:B------:R-:W2:Y:S04]  /*0420*/  LDG.E.64 R16, desc[UR6][R12.64+-0x18] ;  /* 0xffffe8060c107981 */ /* 0x000ea8000c1e1b00 */
[----:B------:R-:W2:Y:S01]  /*0430*/  LDG.E.64 R14, desc[UR6][R26.64] ;  /* 0x000000061a0e7981 */ /* 0x000ea2000c1e1b00 */
[----:B------:R-:W-:Y:S01]  /*0440*/  IMAD.WIDE R20, R2, 0x8, R26 ;  /* 0x0000000802147825 */ /* 0x000fe200078e021a */
[----:B--2---:R-:W-:-:S07]  /*0450*/  DFMA R16, R16, R14, R22 ;  /* 0x0000000e1010722b */ /* 0x004fce0000000016 */
[----:B------:R2:W-:Y:S04]  /*0460*/  STG.E.64 desc[UR6][R10.64], R16 ;  /* 0x000000100a007986 */ /* 0x0005e8000c101b06 */
[----:B------:R-:W3:Y:S04]  /*0470*/  LDG.E.64 R18, desc[UR6][R12.64+-0x10] ;  /* 0xfffff0060c127981 */ /* 0x000ee8000c1e1b00 */
[----:B------:R-:W3:Y:S01]  /*0480*/  LDG.E.64 R14, desc[UR6][R20.64] ;  /* 0x00000006140e7981 */ /* 0x000ee2000c1e1b00 */
[----:B------:R-:W-:Y:S01]  /*0490*/  IMAD.WIDE R24, R2, 0x8, R20 ;  /* 0x0000000802187825 */ /* 0x000fe200078e0214 */
[----:B---3--:R-:W-:-:S07]  /*04a0*/  DFMA R18, R18, R14, R16 ;  /* 0x0000000e1212722b */ /* 0x008fce0000000010 */
[----:B------:R3:W-:Y:S04]  /*04b0*/  STG.E.64 desc[UR6][R10.64], R18 ;  /* 0x000000120a007986 */ /* 0x0007e8000c101b06 */
[----:B-1----:R-:W4:Y:S04]  /*04c0*/  LDG.E.64 R22, desc[UR6][R12.64+-0x8] ;  /* 0xfffff8060c167981 */ /* 0x002f28000c1e1b00 */
[----:B------:R-:W4:Y:S01]  /*04d0*/  LDG.E.64 R14, desc[UR6][R24.64] ;  /* 0x00000006180e7981 */ /* 0x000f22000c1e1b00 */
[----:B------:R-:W-:Y:S01]  /*04e0*/  IMAD.WIDE R26, R2, 0x8, R24 ;  /* 0x00000008021a7825 */ /* 0x000fe200078e0218 */
[----:B----4-:R-:W-:-:S07]  /*04f0*/  DFMA R22, R22, R14, R18 ;  /* 0x0000000e1616722b */ /* 0x010fce0000000012 */
[----:B------:R1:W-:Y:S04]  /*0500*/  STG.E.64 desc[UR6][R10.64], R22 ;  /* 0x000000160a007986 */ /* 0x0003e8000c101b06 */
[----:B--2---:R-:W2:Y:S04]  /*0510*/  LDG.E.64 R16, desc[UR6][R12.64] ;  /* 0x000000060c107981 */ /* 0x004ea8000c1e1b00 */
[----:B------:R-:W2:Y:S02]  /*0520*/  LDG.E.64 R14, desc[UR6][R26.64] ;  /* 0x000000061a0e7981 */ /* 0x000ea4000c1e1b00 */
[----:B--2---:R-:W-:Y:S01]  /*0530*/  DFMA R16, R16, R14, R22 ;  /* 0x0000000e1010722b */ /* 0x004fe20000000016 */
[----:B------:R-:W-:-:S06]  /*0540*/  IMAD.WIDE R14, R2, 0x8, R26 ;  /* 0x00000008020e7825 */ /* 0x000fcc00078e021a */
[----:B------:R2:W-:Y:S04]  /*0550*/  STG.E.64 desc[UR6][R10.64], R16 ;  /* 0x000000100a007986 */ /* 0x0005e8000c101b06 */
[----:B---3--:R-:W3:Y:S04]  /*0560*/  LDG.E.64 R18, desc[UR6][R12.64+0x8] ;  /* 0x000008060c127981 */ /* 0x008ee8000c1e1b00 */
[----:B------:R-:W3:Y:S02]  /*0570*/  LDG.E.64 R20, desc[UR6][R14.64] ;  /* 0x000000060e147981 */ /* 0x000ee4000c1e1b00 */
[----:B---3--:R-:W-:Y:S01]  /*0580*/  DFMA R18, R18, R20, R16 ;  /* 0x000000141212722b */ /* 0x008fe20000000010 */
[----:B------:R-:W-:-:S06]  /*0590*/  IMAD.WIDE R20, R2, 0x8, R14 ;  /* 0x0000000802147825 */ /* 0x000fcc00078e020e */
[----:B------:R3:W-:Y:S04]  /*05a0*/  STG.E.64 desc[UR6][R10.64], R18 ;  /* 0x000000120a007986 */ /* 0x0007e8000c101b06 */
[----:B-1----:R-:W4:Y:S04]  /*05b0*/  LDG.E.64 R22, desc[UR6][R12.64+0x10] ;  /* 0x000010060c167981 */ /* 0x002f28000c1e1b00 */
[----:B------:R-:W4:Y:S01]  /*05c0*/  LDG.E.64 R24, desc[UR6][R20.64] ;  /* 0x0000000614187981 */ /* 0x000f22000c1e1b00 */
[----:B------:R-:W-:Y:S01]  /*05d0*/  IADD3 R6, PT, PT, R6, 0x8, RZ ;  /* 0x0000000806067810 */ /* 0x000fe20007ffe0ff */
[----:B----4-:R-:W-:Y:S01]  /*05e0*/  DFMA R22, R22, R24, R18 ;  /* 0x000000181616722b */ /* 0x010fe20000000012 */
[----:B------:R-:W-:-:S06]  /*05f0*/  IMAD.WIDE R24, R2, 0x8, R20 ;  /* 0x0000000802187825 */ /* 0x000fcc00078e0214 */
[----:B------:R3:W-:Y:S04]  /*0600*/  STG.E.64 desc[UR6][R10.64], R22 ;  /* 0x000000160a007986 */ /* 0x0007e8000c101b06 */
[----:B--2---:R-:W2:Y:S04]  /*0610*/  LDG.E.64 R16, desc[UR6][R12.64+0x18] ;  /* 0x000018060c107981 */ /* 0x004ea8000c1e1b00 */
[----:B------:R-:W2:Y:S01]  /*0620*/  LDG.E.64 R24, desc[UR6][R24.64] ;  /* 0x0000000618187981 */ /* 0x000ea2000c1e1b00 */
[----:B------:R-:W-:Y:S01]  /*0630*/  ISETP.NE.AND P0, PT, R6, RZ, PT ;  /* 0x000000ff0600720c */ /* 0x000fe20003f05270 */
[----:B------:R-:W-:Y:S01]  /*0640*/  VIADD R8, R8, 0x8 ;  /* 0x0000000808087836 */ /* 0x000fe20000000000 */
[----:B------:R-:W-:Y:S01]  /*0650*/  LEA R9, R2, R9, 0x3 ;  /* 0x0000000902097211 */ /* 0x000fe200078e18ff */
[----:B--2---:R-:W-:-:S07]  /*0660*/  DFMA R16, R16, R24, R22 ;  /* 0x000000181010722b */ /* 0x004fce0000000016 */
[----:B------:R3:W-:Y:S03]  /*0670*/  STG.E.64 desc[UR6][R10.64], R16 ;  /* 0x000000100a007986 */ /* 0x0007e6000c101b06 */
[----:B------:R-:W-:Y:S05]  /*0680*/  @P0 BRA `(.L_x_1) ;  /* 0xfffffffc003c0947 */ /* 0x000fea000383ffff */
.L_x_0:
[----:B------:R-:W-:Y:S05]  /*0690*/  @!P1 EXIT ;  /* 0x000000000000994d */ /* 0x000fea0003800000 */
[----:B------:R-:W-:Y:S02]  /*06a0*/  ISETP.GE.U32.AND P0, PT, R3, 0x4, PT ;  /* 0x000000040300780c */ /* 0x000fe40003f06070 */
[----:B------:R-:W-:-:S04]  /*06b0*/  LOP3.LUT R6, R0, 0x3, RZ, 0xc0, !PT ;  /* 0x0000000300067812 */ /* 0x000fc800078ec0ff */
[----:B------:R-:W-:-:S07]  /*06c0*/  ISETP.NE.AND P1, PT, R6, RZ, PT ;  /* 0x000000ff0600720c */ /* 0x000fce0003f25270 */
[----:B------:R-:W-:Y:S06]  /*06d0*/  @!P0 BRA `(.L_x_2) ;  /* 0x0000000000688947 */ /* 0x000fec0003800000 */
[----:B------:R-:W1:Y:S01]  /*06e0*/  LDC.64 R8, c[0x0][0x380] ;  /* 0x0000e000ff087b82 */ /* 0x000e620000000a00 */
[----:B------:R-:W-:Y:S01]  /*06f0*/  IADD3 R3, PT, PT, R7, R4, RZ ;  /* 0x0000000407037210 */ /* 0x000fe20007ffe0ff */
[----:B------:R-:W-:-:S06]  /*0700*/  IMAD R13, R4, R2, R5 ;  /* 0x00000002040d7224 */ /* 0x000fcc00078e0205 */
[----:B------:R-:W2:Y:S01]  /*0710*/  LDC.64 R14, c[0x0][0x388] ;  /* 0x0000e200ff0e7b82 */ /* 0x000ea20000000a00 */
[----:B-1----:R-:W-:-:S04]  /*0720*/  IMAD.WIDE R8, R3, 0x8, R8 ;  /* 0x0000000803087825 */ /* 0x002fc800078e0208 */
[----:B--2---:R-:W-:Y:S02]  /*0730*/  IMAD.WIDE R14, R13, 0x8, R14 ;  /* 0x000000080d0e7825 */ /* 0x004fe400078e020e */
[----:B------:R-:W2:Y:S04]  /*0740*/  LDG.E.64 R12, desc[UR6][R8.64] ;  /* 0x00000006080c7981 */ /* 0x000ea8000c1e1b00 */
[----:B---3--:R-:W2:Y:S02]  /*0750*/  LDG.E.64 R18, desc[UR6][R14.64] ;  /* 0x000000060e127981 */ /* 0x008ea4000c1e1b00 */
[----:B--2--5:R-:W-:Y:S01]  /*0760*/  DFMA R12, R12, R18, R16 ;  /* 0x000000120c0c722b */ /* 0x024fe20000000010 */
[----:B------:R-:W-:-:S06]  /*0770*/  IMAD.WIDE R18, R2, 0x8, R14 ;  /* 0x0000000802127825 */ /* 0x000fcc00078e020e */
[----:B------:R1:W-:Y:S04]  /*0780*/  STG.E.64 desc[UR6][R10.64], R12 ;  /* 0x0000000c0a007986 */ /* 0x0003e8000c101b06 */
[----:B------:R-:W2:Y:S04]  /*0790*/  LDG.E.64 R16, desc[UR6][R8.64+0x8] ;  /* 0x0000080608107981 */ /* 0x000ea8000c1e1b00 */
[----:B------:R-:W2:Y:S01]  /*07a0*/  LDG.E.64 R20, desc[UR6][R18.64] ;  /* 0x0000000612147981 */ /* 0x000ea2000c1e1b00 */
[----:B------:R-:W-:Y:S01]  /*07b0*/  IMAD.WIDE R22, R2, 0x8, R18 ;  /* 0x0000000802167825 */ /* 0x000fe200078e0212 */
[----:B--2---:R-:W-:-:S07]  /*07c0*/  DFMA R20, R16, R20, R12 ;  /* 0x000000141014722b */ /* 0x004fce000000000c */
        /* <DEDUP_REMOVED lines=8> */
[----:B------:R-:W-:Y:S01]  /*0850*/  IADD3 R4, PT, PT, R4, 0x4, RZ ;  /* 0x0000000404047810 */ /* 0x000fe20007ffe0ff */
[----:B--2---:R-:W-:-:S07]  /*0860*/  DFMA R16, R16, R14, R24 ;  /* 0x0000000e1010722b */ /* 0x004fce0000000018 */
[----:B------:R1:W-:Y:S04]  /*0870*/  STG.E.64 desc[UR6][R10.64], R16 ;  /* 0x000000100a007986 */ /* 0x0003e8000c101b06 */
.L_x_2:
[----:B------:R-:W-:Y:S05]  /*0880*/  @!P1 EXIT ;  /* 0x000000000000994d */ /* 0x000fea0003800000 */
[----:B------:R-:W-:Y:S02]  /*0890*/  ISETP.NE.AND P0, PT, R6, 0x1, PT ;  /* 0x000000010600780c */ /* 0x000fe40003f05270 */
[----:B------:R-:W-:-:S04]  /*08a0*/  LOP3.LUT R0, R0, 0x1, RZ, 0xc0, !PT ;  /* 0x0000000100007812 */ /* 0x000fc800078ec0ff */
[----:B------:R-:W-:-:S07]  /*08b0*/  ISETP.NE.U32.AND P1, PT, R0, 0x1, PT ;  /* 0x000000010000780c */ /* 0x000fce0003f25070 */
[----:B------:R-:W-:Y:S06]  /*08c0*/  @!P0 BRA `(.L_x_3) ;  /* 0x0000000000408947 */ /* 0x000fec0003800000 */
[----:B------:R-:W2:Y:S01]  /*08d0*/  LDC.64 R8, c[0x0][0x380] ;  /* 0x0000e000ff087b82 */ /* 0x000ea20000000a00 */
[----:B------:R-:W-:Y:S02]  /*08e0*/  IMAD.IADD R15, R7, 0x1, R4 ;  /* 0x00000001070f7824 */ /* 0x000fe400078e0204 */
[----:B---3--:R-:W-:-:S05]  /*08f0*/  IMAD R19, R4, R2, R5 ;  /* 0x0000000204137224 */ /* 0x008fca00078e0205 */
[----:B-1----:R-:W1:Y:S01]  /*0900*/  LDC.64 R12, c[0x0][0x388] ;  /* 0x0000e200ff0c7b82 */ /* 0x002e620000000a00 */
[----:B--2---:R-:W-:-:S05]  /*0910*/  IMAD.WIDE R14, R15, 0x8, R8 ;  /* 0x000000080f0e7825 */ /* 0x004fca00078e0208 */
[----:B------:R-:W2:Y:S01]  /*0920*/  LDG.E.64 R8, desc[UR6][R14.64] ;  /* 0x000000060e087981 */ /* 0x000ea2000c1e1b00 */
[----:B-1----:R-:W-:-:S05]  /*0930*/  IMAD.WIDE R18, R19, 0x8, R12 ;  /* 0x0000000813127825 */ /* 0x002fca00078e020c */
[----:B------:R-:W2:Y:S02]  /*0940*/  LDG.E.64 R12, desc[UR6][R18.64] ;  /* 0x00000006120c7981 */ /* 0x000ea4000c1e1b00 */
[----:B--2--5:R-:W-:Y:S01]  /*0950*/  DFMA R8, R8, R12, R16 ;  /* 0x0000000c0808722b */ /* 0x024fe20000000010 */
[----:B------:R-:W-:-:S06]  /*0960*/  IMAD.WIDE R12, R2, 0x8, R18 ;  /* 0x00000008020c7825 */ /* 0x000fcc00078e0212 */
[----:B------:R2:W-:Y:S04]  /*0970*/  STG.E.64 desc[UR6][R10.64], R8 ;  /* 0x000000080a007986 */ /* 0x0005e8000c101b06 */
[----:B------:R-:W3:Y:S04]  /*0980*/  LDG.E.64 R16, desc[UR6][R14.64+0x8] ;  /* 0x000008060e107981 */ /* 0x000ee8000c1e1b00 */
[----:B------:R-:W3:Y:S01]  /*0990*/  LDG.E.64 R12, desc[UR6][R12.64] ;  /* 0x000000060c0c7981 */ /* 0x000ee2000c1e1b00 */
[----:B------:R-:W-:Y:S01]  /*09a0*/  IADD3 R4, PT, PT, R4, 0x2, RZ ;  /* 0x0000000204047810 */ /* 0x000fe20007ffe0ff */
[----:B---3--:R-:W-:-:S07]  /*09b0*/  DFMA R16, R16, R12, R8 ;  /* 0x0000000c1010722b */ /* 0x008fce0000000008 */
[----:B------:R2:W-:Y:S04]  /*09c0*/  STG.E.64 desc[UR6][R10.64], R16 ;  /* 0x000000100a007986 */ /* 0x0005e8000c101b06 */
.L_x_3:
[----:B------:R-:W-:Y:S05]  /*09d0*/  @P1 EXIT ;  /* 0x000000000000194d */ /* 0x000fea0003800000 */
[----:B--2---:R-:W2:Y:S01]  /*09e0*/  LDC.64 R8, c[0x0][0x380] ;  /* 0x0000e000ff087b82 */ /* 0x004ea20000000a00 */
[----:B------:R-:W-:Y:S01]  /*09f0*/  IADD3 R3, PT, PT, R7, R4, RZ ;  /* 0x0000000407037210 */ /* 0x000fe20007ffe0ff */
[----:B------:R-:W-:-:S06]  /*0a00*/  IMAD R5, R4, R2, R5 ;  /* 0x0000000204057224 */ /* 0x000fcc00078e0205 */
[----:B-1----:R-:W1:Y:S01]  /*0a10*/  LDC.64 R12, c[0x0][0x388] ;  /* 0x0000e200ff0c7b82 */ /* 0x002e620000000a00 */
[----:B--2---:R-:W-:-:S06]  /*0a20*/  IMAD.WIDE R2, R3, 0x8, R8 ;  /* 0x0000000803027825 */ /* 0x004fcc00078e0208 */
[----:B------:R-:W3:Y:S01]  /*0a30*/  LDG.E.64 R2, desc[UR6][R2.64] ;  /* 0x0000000602027981 */ /* 0x000ee2000c1e1b00 */
[----:B-1----:R-:W-:-:S06]  /*0a40*/  IMAD.WIDE R4, R5, 0x8, R12 ;  /* 0x0000000805047825 */ /* 0x002fcc00078e020c */
[----:B------:R-:W3:Y:S02]  /*0a50*/  LDG.E.64 R4, desc[UR6][R4.64] ;  /* 0x0000000604047981 */ /* 0x000ee4000c1e1b00 */
[----:B---3-5:R-:W-:-:S07]  /*0a60*/  DFMA R16, R2, R4, R16 ;  /* 0x000000040210722b */ /* 0x028fce0000000010 */
[----:B------:R-:W-:Y:S01]  /*0a70*/  STG.E.64 desc[UR6][R10.64], R16 ;  /* 0x000000100a007986 */ /* 0x000fe2000c101b06 */
[----:B------:R-:W-:Y:S05]  /*0a80*/  EXIT ;  /* 0x000000000000794d */ /* 0x000fea0003800000 */
.L_x_4:
[----:B------:R-:W-:-:S00]  /*0a90*/  BRA `(.L_x_4) ;  /* 0xfffffffc00fc7947 */ /* 0x000fc0000383ffff */
[----:B------:R-:W-:-:S00]  /*0aa0*/  NOP ;  /* 0x0000000000007918 */ /* 0x000fc00000000000 */
        /* <DEDUP_REMOVED lines=13> */
.L_x_40:


//--------------------- .text._Z15MatrixTransposePdS_ii --------------------------
	.section	.text._Z15MatrixTransposePdS_ii,"ax",@progbits
	.align	128
        .global         _Z15MatrixTransposePdS_ii
        .type           _Z15MatrixTransposePdS_ii,@function
        .size           _Z15MatrixTransposePdS_ii,(.L_x_41 - _Z15MatrixTransposePdS_ii)
        .other          _Z15MatrixTransposePdS_ii,@"STO_CUDA_ENTRY STV_DEFAULT"
_Z15MatrixTransposePdS_ii:
.text._Z15MatrixTransposePdS_ii:
[----:B------:R-:W-:Y:S01]  /*0000*/  LDC R1, c[0x0][0x37c] ;  /* 0x0000df00ff017b82 */ /* 0x000fe20000000800 */
[----:B------:R-:W0:Y:S07]  /*0010*/  S2R R0, SR_TID.X ;  /* 0x0000000000007919 */ /* 0x000e2e0000002100 */
[----:B------:R-:W0:Y:S01]  /*0020*/  S2UR UR6, SR_CTAID.X ;  /* 0x00000000000679c3 */ /* 0x000e220000002500 */
[----:B------:R-:W1:Y:S07]  /*0030*/  LDCU.64 UR4, c[0x0][0x358] ;  /* 0x00006b00ff0477ac */ /* 0x000e6e0008000a00 */
[----:B------:R-:W0:Y:S08]  /*0040*/  LDC R7, c[0x0][0x360] ;  /* 0x0000d800ff077b82 */ /* 0x000e300000000800 */
[----:B------:R-:W2:Y:S01]  /*0050*/  LDC.64 R2, c[0x0][0x380] ;  /* 0x0000e000ff027b82 */ /* 0x000ea20000000a00 */
[----:B0-----:R-:W-:-:S04]  /*0060*/  IMAD R7, R7, UR6, R0 ;  /* 0x0000000607077c24 */ /* 0x001fc8000f8e0200 */
[----:B--2---:R-:W-:-:S06]  /*0070*/  IMAD.WIDE R2, R7, 0x8, R2 ;  /* 0x0000000807027825 */ /* 0x004fcc00078e0202 */
[----:B-1----:R-:W5:Y:S01]  /*0080*/  LDG.E.64 R2, desc[UR4][R2.64] ;  /* 0x0000000402027981 */ /* 0x002f62000c1e1b00 */
[----:B------:R-:W-:Y:S01]  /*0090*/  ISETP.NE.AND P0, PT, R7, RZ, PT ;  /* 0x000000ff0700720c */ /* 0x000fe20003f05270 */
[----:B------:R-:W-:Y:S01]  /*00a0*/  BSSY.RECONVERGENT B0, `(.L_x_5) ;  /* 0x0000020000007945 */ /* 0x000fe20003800200 */
[----:B------:R-:W-:-:S11]  /*00b0*/  CS2R R4, SRZ ;  /* 0x0000000000047805 */ /* 0x000fd6000001ff00 */
[----:B------:R-:W-:Y:S05]  /*00c0*/  @!P0 BRA `(.L_x_6) ;  /* 0x0000000000748947 */ /* 0x000fea0003800000 */
[----:B------:R-:W0:Y:S01]  /*00d0*/  LDC R6, c[0x0][0x390] ;  /* 0x0000e400ff067b82 */ /* 0x000e220000000800 */
[----:B------:R-:W1:Y:S01]  /*00e0*/  LDCU UR6, c[0x0][0x394] ;  /* 0x00007280ff0677ac */ /* 0x000e620008000800 */
[----:B0-----:R-:W-:-:S04]  /*00f0*/  IABS R9, R6 ;  /* 0x0000000600097213 */ /* 0x001fc80000000000 */
[----:B------:R-:W0:Y:S08]  /*0100*/  I2F.RP R0, R9 ;  /* 0x0000000900007306 */ /* 0x000e300000209400 */
[----:B0-----:R-:W0:Y:S02]  /*0110*/  MUFU.RCP R0, R0 ;  /* 0x0000000000007308 */ /* 0x001e240000001000 */
[----:B0-----:R-:W-:-:S06]  /*0120*/  VIADD R4, R0, 0xffffffe ;  /* 0x0ffffffe00047836 */ /* 0x001fcc0000000000 */
[----:B------:R0:W2:Y:S02]  /*0130*/  F2I.FTZ.U32.TRUNC.NTZ R5, R4 ;  /* 0x0000000400057305 */ /* 0x0000a4000021f000 */
[----:B0-----:R-:W-:Y:S02]  /*0140*/  IMAD.MOV.U32 R4, RZ, RZ, RZ ;  /* 0x000000ffff047224 */ /* 0x001fe400078e00ff */
[----:B--2---:R-:W-:-:S04]  /*0150*/  IMAD.MOV R8, RZ, RZ, -R5 ;  /* 0x000000ffff087224 */ /* 0x004fc800078e0a05 */
[----:B------:R-:W-:Y:S01]  /*0160*/  IMAD R11, R8, R9, RZ ;  /* 0x00000009080b7224 */ /* 0x000fe200078e02ff */
[----:B------:R-:W-:-:S03]  /*0170*/  IABS R8, R7 ;  /* 0x0000000700087213 */ /* 0x000fc60000000000 */
[----:B------:R-:W-:-:S06]  /*0180*/  IMAD.HI.U32 R5, R5, R11, R4 ;  /* 0x0000000b05057227 */ /* 0x000fcc00078e0004 */
[----:B------:R-:W-:-:S05]  /*0190*/  IMAD.HI.U32 R5, R5, R8, RZ ;  /* 0x0000000805057227 */ /* 0x000fca00078e00ff */
[----:B------:R-:W-:-:S05]  /*01a0*/  IADD3 R0, PT, PT, -R5, RZ, RZ ;  /* 0x000000ff05007210 */ /* 0x000fca0007ffe1ff */
[----:B------:R-:W-:-:S05]  /*01b0*/  IMAD R0, R9, R0, R8 ;  /* 0x0000000009007224 */ /* 0x000fca00078e0208 */
[----:B------:R-:W-:-:S13]  /*01c0*/  ISETP.GT.U32.AND P2, PT, R9, R0, PT ;  /* 0x000000000900720c */ /* 0x000fda0003f44070 */
[----:B------:R-:W-:Y:S02]  /*01d0*/  @!P2 IMAD.IADD R0, R0, 0x1, -R9 ;  /* 0x000000010000a824 */ /* 0x000fe400078e0a09 */
[----:B------:R-:W-:Y:S01]  /*01e0*/  @!P2 VIADD R5, R5, 0x1 ;  /* 0x000000010505a836 */ /* 0x000fe20000000000 */
[----:B------:R-:W-:Y:S02]  /*01f0*/  ISETP.NE.AND P2, PT, R6, RZ, PT ;  /* 0x000000ff0600720c */ /* 0x000fe40003f45270 */
[----:B------:R-:W-:Y:S02]  /*0200*/  ISETP.GE.U32.AND P0, PT, R0, R9, PT ;  /* 0x000000090000720c */ /* 0x000fe40003f06070 */
[----:B------:R-:W-:-:S04]  /*0210*/  LOP3.LUT R0, R7, R6, RZ, 0x3c, !PT ;  /* 0x0000000607007212 */ /* 0x000fc800078e3cff */
[----:B------:R-:W-:-:S07]  /*0220*/  ISETP.GE.AND P1, PT, R0, RZ, PT ;  /* 0x000000ff0000720c */ /* 0x000fce0003f26270 */
[----:B------:R-:W-:-:S06]  /*0230*/  @P0 IADD3 R5, PT, PT, R5, 0x1, RZ ;  /* 0x0000000105050810 */ /* 0x000fcc0007ffe0ff */
[----:B------:R-:W-:Y:S01]  /*0240*/  @!P1 IMAD.MOV R5, RZ, RZ, -R5 ;  /* 0x000000ffff059224 */ /* 0x000fe200078e0a05 */
[----:B------:R-:W-:-:S04]  /*0250*/  @!P2 LOP3.LUT R5, RZ, R6, RZ, 0x33, !PT ;  /* 0x00000006ff05a212 */ /* 0x000fc800078e33ff */
[----:B------:R-:W-:-:S05]  /*0260*/  IADD3 R0, PT, PT, -R5, RZ, RZ ;  /* 0x000000ff05007210 */ /* 0x000fca0007ffe1ff */
[----:B------:R-:W-:-:S04]  /*0270*/  IMAD R0, R6, R0, R7 ;  /* 0x0000000006007224 */ /* 0x000fc800078e0207 */
[----:B-1----:R-:W-:-:S05]  /*0280*/  IMAD R4, R0, UR6, R5 ;  /* 0x0000000600047c24 */ /* 0x002fca000f8e0205 */
[----:B------:R-:W-:-:S07]  /*0290*/  SHF.R.S32.HI R5, RZ, 0x1f, R4 ;  /* 0x0000001fff057819 */ /* 0x000fce0000011404 */
.L_x_6:
[----:B------:R-:W-:Y:S05]  /*02a0*/  BSYNC.RECONVERGENT B0 ;  /* 0x0000000000007941 */ /* 0x000fea0003800200 */
.L_x_5:
[----:B------:R-:W0:Y:S02]  /*02b0*/  LDCU.64 UR6, c[0x0][0x388] ;  /* 0x00007100ff0677ac */ /* 0x000e240008000a00 */
[----:B0-----:R-:W-:-:S04]  /*02c0*/  LEA R6, P0, R4, UR6, 0x3 ;  /* 0x0000000604067c11 */ /* 0x001fc8000f8018ff */
[----:B------:R-:W-:-:S05]  /*02d0*/  LEA.HI.X R7, R4, UR7, R5, 0x3, P0 ;  /* 0x0000000704077c11 */ /* 0x000fca00080f1c05 */
[----:B-----5:R-:W-:Y:S01]  /*02e0*/  STG.E.64 desc[UR4][R6.64], R2 ;  /* 0x0000000206007986 */ /* 0x020fe2000c101b04 */
[----:B------:R-:W-:Y:S05]  /*02f0*/  EXIT ;  /* 0x000000000000794d */ /* 0x000fea0003800000 */
.L_x_7:
        /* <DEDUP_REMOVED lines=16> */
.L_x_41:


//--------------------- .text._Z9MatrixAddPdS_S_  --------------------------
	.section	.text._Z9MatrixAddPdS_S_,"ax",@progbits
	.align	128
        .global         _Z9MatrixAddPdS_S_
        .type           _Z9MatrixAddPdS_S_,@function
        .size           _Z9MatrixAddPdS_S_,(.L_x_42 - _Z9MatrixAddPdS_S_)
        .other          _Z9MatrixAddPdS_S_,@"STO_CUDA_ENTRY STV_DEFAULT"
_Z9MatrixAddPdS_S_:
.text._Z9MatrixAddPdS_S_:
[----:B------:R-:W-:Y:S01]  /*0000*/  LDC R1, c[0x0][0x37c] ;  /* 0x0000df00ff017b82 */ /* 0x000fe20000000800 */
[----:B------:R-:W0:Y:S07]  /*0010*/  S2R R0, SR_TID.X ;  /* 0x0000000000007919 */ /* 0x000e2e0000002100 */
[----:B------:R-:W0:Y:S01]  /*0020*/  S2UR UR6, SR_CTAID.X ;  /* 0x00000000000679c3 */ /* 0x000e220000002500 */
[----:B------:R-:W1:Y:S07]  /*0030*/  LDCU.64 UR4, c[0x0][0x358] ;  /* 0x00006b00ff0477ac */ /* 0x000e6e0008000a00 */
[----:B------:R-:W0:Y:S08]  /*0040*/  LDC R11, c[0x0][0x360] ;  /* 0x0000d800ff0b7b82 */ /* 0x000e300000000800 */
[----:B------:R-:W2:Y:S08]  /*0050*/  LDC.64 R2, c[0x0][0x380] ;  /* 0x0000e000ff027b82 */ /* 0x000eb00000000a00 */
[----:B------:R-:W3:Y:S01]  /*0060*/  LDC.64 R4, c[0x0][0x388] ;  /* 0x0000e200ff047b82 */ /* 0x000ee20000000a00 */
[----:B0-----:R-:W-:-:S07]  /*0070*/  IMAD R11, R11, UR6, R0 ;  /* 0x000000060b0b7c24 */ /* 0x001fce000f8e0200 */
[----:B------:R-:W0:Y:S01]  /*0080*/  LDC.64 R8, c[0x0][0x390] ;  /* 0x0000e400ff087b82 */ /* 0x000e220000000a00 */
[----:B--2---:R-:W-:-:S06]  /*0090*/  IMAD.WIDE R2, R11, 0x8, R2 ;  /* 0x000000080b027825 */ /* 0x004fcc00078e0202 */
[----:B-1----:R-:W2:Y:S01]  /*00a0*/  LDG.E.64 R2, desc[UR4][R2.64] ;  /* 0x0000000402027981 */ /* 0x002ea2000c1e1b00 */
[----:B---3--:R-:W-:-:S06]  /*00b0*/  IMAD.WIDE R4, R11, 0x8, R4 ;  /* 0x000000080b047825 */ /* 0x008fcc00078e0204 */
[----:B------:R-:W2:Y:S01]  /*00c0*/  LDG.E.64 R4, desc[UR4][R4.64] ;  /* 0x0000000404047981 */ /* 0x000ea2000c1e1b00 */
[----:B0-----:R-:W-:Y:S01]  /*00d0*/  IMAD.WIDE R8, R11, 0x8, R8 ;  /* 0x000000080b087825 */ /* 0x001fe200078e0208 */
[----:B--2---:R-:W-:-:S07]  /*00e0*/  DADD R6, R2, R4 ;  /* 0x0000000002067229 */ /* 0x004fce0000000004 */
[----:B------:R-:W-:Y:S01]  /*00f0*/  STG.E.64 desc[UR4][R8.64], R6 ;  /* 0x0000000608007986 */ /* 0x000fe2000c101b04 */
[----:B------:R-:W-:Y:S05]  /*0100*/  EXIT ;  /* 0x000000000000794d */ /* 0x000fea0003800000 */
.L_x_8:
        /* <DEDUP_REMOVED lines=15> */
.L_x_42:


//--------------------- .text._Z14ExtractInversePdS_ii --------------------------
	.section	.text._Z14ExtractInversePdS_ii,"ax",@progbits
	.align	128
        .global         _Z14ExtractInversePdS_ii
        .type           _Z14ExtractInversePdS_ii,@function
        .size           _Z14ExtractInversePdS_ii,(.L_x_43 - _Z14ExtractInversePdS_ii)
        .other          _Z14ExtractInversePdS_ii,@"STO_CUDA_ENTRY STV_DEFAULT"
_Z14ExtractInversePdS_ii:
.text._Z14ExtractInversePdS_ii:
[----:B------:R-:W-:Y:S08]  /*0000*/  LDC R1, c[0x0][0x37c] ;  /* 0x0000df00ff017b82 */ /* 0x000ff00000000800 */
[----:B------:R-:W0:Y:S01]  /*0010*/  LDC R6, c[0x0][0x394] ;  /* 0x0000e500ff067b82 */ /* 0x000e220000000800 */
[----:B------:R-:W1:Y:S07]  /*0020*/  S2R R5, SR_TID.X ;  /* 0x0000000000057919 */ /* 0x000e6e0000002100 */
[----:B------:R-:W1:Y:S08]  /*0030*/  S2UR UR4, SR_CTAID.X ;  /* 0x00000000000479c3 */ /* 0x000e700000002500 */
[----:B------:R-:W1:Y:S01]  /*0040*/  LDC R0, c[0x0][0x360] ;  /* 0x0000d800ff007b82 */ /* 0x000e620000000800 */
[----:B0-----:R-:W-:-:S05]  /*0050*/  IMAD.SHL.U32 R9, R6, 0x2, RZ ;  /* 0x0000000206097824 */ /* 0x001fca00078e00ff */
[----:B------:R-:W-:-:S04]  /*0060*/  IABS R8, R9 ;  /* 0x0000000900087213 */ /* 0x000fc80000000000 */
[----:B------:R-:W0:Y:S01]  /*0070*/  I2F.RP R4, R8 ;  /* 0x0000000800047306 */ /* 0x000e220000209400 */
[----:B-1----:R-:W-:-:S05]  /*0080*/  IMAD R0, R0, UR4, R5 ;  /* 0x0000000400007c24 */ /* 0x002fca000f8e0205 */
[----:B------:R-:W-:Y:S02]  /*0090*/  ISETP.GE.AND P2, PT, R0, RZ, PT ;  /* 0x000000ff0000720c */ /* 0x000fe40003f46270 */
[----:B0-----:R-:W0:Y:S02]  /*00a0*/  MUFU.RCP R4, R4 ;  /* 0x0000000400047308 */ /* 0x001e240000001000 */
[----:B0-----:R-:W-:Y:S01]  /*00b0*/  VIADD R2, R4, 0xffffffe ;  /* 0x0ffffffe04027836 */ /* 0x001fe20000000000 */
[----:B------:R-:W-:-:S05]  /*00c0*/  IABS R4, R0 ;  /* 0x0000000000047213 */ /* 0x000fca0000000000 */
[----:B------:R0:W1:Y:S02]  /*00d0*/  F2I.FTZ.U32.TRUNC.NTZ R3, R2 ;  /* 0x0000000200037305 */ /* 0x000064000021f000 */
[----:B0-----:R-:W-:Y:S01]  /*00e0*/  IMAD.MOV.U32 R2, RZ, RZ, RZ ;  /* 0x000000ffff027224 */ /* 0x001fe200078e00ff */
[----:B-1----:R-:W-:-:S05]  /*00f0*/  IADD3 R7, PT, PT, RZ, -R3, RZ ;  /* 0x80000003ff077210 */ /* 0x002fca0007ffe0ff */
[----:B------:R-:W-:Y:S01]  /*0100*/  IMAD.MOV.U32 R5, RZ, RZ, R7 ;  /* 0x000000ffff057224 */ /* 0x000fe200078e0007 */
[----:B------:R-:W-:-:S03]  /*0110*/  IABS R7, R9 ;  /* 0x0000000900077213 */ /* 0x000fc60000000000 */
[----:B------:R-:W-:-:S04]  /*0120*/  IMAD R5, R5, R8, RZ ;  /* 0x0000000805057224 */ /* 0x000fc800078e02ff */
[----:B------:R-:W-:Y:S01]  /*0130*/  IMAD.HI.U32 R3, R3, R5, R2 ;  /* 0x0000000503037227 */ /* 0x000fe200078e0002 */
[----:B------:R-:W-:-:S05]  /*0140*/  IADD3 R2, PT, PT, RZ, -R7, RZ ;  /* 0x80000007ff027210 */ /* 0x000fca0007ffe0ff */
[----:B------:R-:W-:-:S04]  /*0150*/  IMAD.HI.U32 R3, R3, R4, RZ ;  /* 0x0000000403037227 */ /* 0x000fc800078e00ff */
[----:B------:R-:W-:-:S05]  /*0160*/  IMAD R3, R3, R2, R4 ;  /* 0x0000000203037224 */ /* 0x000fca00078e0204 */
[----:B------:R-:W-:-:S13]  /*0170*/  ISETP.GT.U32.AND P0, PT, R8, R3, PT ;  /* 0x000000030800720c */ /* 0x000fda0003f04070 */
[----:B------:R-:W-:Y:S01]  /*0180*/  @!P0 IMAD.IADD R3, R3, 0x1, -R8 ;  /* 0x0000000103038824 */ /* 0x000fe200078e0a08 */
[----:B------:R-:W-:-:S04]  /*0190*/  ISETP.NE.AND P0, PT, R9, RZ, PT ;  /* 0x000000ff0900720c */ /* 0x000fc80003f05270 */
[----:B------:R-:W-:-:S13]  /*01a0*/  ISETP.GT.U32.AND P1, PT, R8, R3, PT ;  /* 0x000000030800720c */ /* 0x000fda0003f24070 */
[----:B------:R-:W-:-:S05]  /*01b0*/  @!P1 IADD3 R3, PT, PT, R3, -R8, RZ ;  /* 0x8000000803039210 */ /* 0x000fca0007ffe0ff */
[----:B------:R-:W-:Y:S01]  /*01c0*/  @!P2 IMAD.MOV R3, RZ, RZ, -R3 ;  /* 0x000000ffff03a224 */ /* 0x000fe200078e0a03 */
[----:B------:R-:W-:-:S04]  /*01d0*/  @!P0 LOP3.LUT R3, RZ, R9, RZ, 0x33, !PT ;  /* 0x00000009ff038212 */ /* 0x000fc800078e33ff */
[----:B------:R-:W-:-:S13]  /*01e0*/  ISETP.GE.AND P0, PT, R3, R6, PT ;  /* 0x000000060300720c */ /* 0x000fda0003f06270 */
[----:B------:R-:W-:Y:S05]  /*01f0*/  @!P0 EXIT ;  /* 0x000000000000894d */ /* 0x000fea0003800000 */
[----:B------:R-:W0:Y:S01]  /*0200*/  LDC.64 R2, c[0x0][0x380] ;  /* 0x0000e000ff027b82 */ /* 0x000e220000000a00 */
[----:B------:R-:W1:Y:S07]  /*0210*/  LDCU.64 UR4, c[0x0][0x358] ;  /* 0x00006b00ff0477ac */ /* 0x000e6e0008000a00 */
[----:B------:R-:W2:Y:S01]  /*0220*/  LDC R11, c[0x0][0x390] ;  /* 0x0000e400ff0b7b82 */ /* 0x000ea20000000800 */
[----:B0-----:R-:W-:-:S06]  /*0230*/  IMAD.WIDE R2, R0, 0x8, R2 ;  /* 0x0000000800027825 */ /* 0x001fcc00078e0202 */
[----:B-1----:R-:W3:Y:S01]  /*0240*/  LDG.E.64 R2, desc[UR4][R2.64] ;  /* 0x0000000402027981 */ /* 0x002ee2000c1e1b00 */
[----:B--2---:R-:W-:-:S04]  /*0250*/  SHF.L.U32 R9, R11, 0x1, RZ ;  /* 0x000000010b097819 */ /* 0x004fc800000006ff */
[----:B------:R-:W-:-:S04]  /*0260*/  IABS R13, R9 ;  /* 0x00000009000d7213 */ /* 0x000fc80000000000 */
[----:B------:R-:W0:Y:S08]  /*0270*/  I2F.RP R5, R13 ;  /* 0x0000000d00057306 */ /* 0x000e300000209400 */
[----:B0-----:R-:W0:Y:S02]  /*0280*/  MUFU.RCP R5, R5 ;  /* 0x0000000500057308 */ /* 0x001e240000001000 */
[----:B0-----:R-:W-:-:S06]  /*0290*/  VIADD R6, R5, 0xffffffe ;  /* 0x0ffffffe05067836 */ /* 0x001fcc0000000000 */
[----:B------:R0:W1:Y:S02]  /*02a0*/  F2I.FTZ.U32.TRUNC.NTZ R7, R6 ;  /* 0x0000000600077305 */ /* 0x000064000021f000 */
[----:B0-----:R-:W-:Y:S01]  /*02b0*/  IMAD.MOV.U32 R6, RZ, RZ, RZ ;  /* 0x000000ffff067224 */ /* 0x001fe200078e00ff */
[----:B-1----:R-:W-:-:S05]  /*02c0*/  IADD3 R8, PT, PT, RZ, -R7, RZ ;  /* 0x80000007ff087210 */ /* 0x002fca0007ffe0ff */
[----:B------:R-:W-:Y:S01]  /*02d0*/  IMAD R15, R8, R13, RZ ;  /* 0x0000000d080f7224 */ /* 0x000fe200078e02ff */
[----:B------:R-:W-:-:S03]  /*02e0*/  IABS R8, R9 ;  /* 0x0000000900087213 */ /* 0x000fc60000000000 */
[----:B------:R-:W-:Y:S01]  /*02f0*/  IMAD.HI.U32 R7, R7, R15, R6 ;  /* 0x0000000f07077227 */ /* 0x000fe200078e0006 */
[----:B------:R-:W-:-:S05]  /*0300*/  IADD3 R8, PT, PT, RZ, -R8, RZ ;  /* 0x80000008ff087210 */ /* 0x000fca0007ffe0ff */
[----:B------:R-:W-:-:S04]  /*0310*/  IMAD.HI.U32 R7, R7, R4, RZ ;  /* 0x0000000407077227 */ /* 0x000fc800078e00ff */
[----:B------:R-:W-:-:S05]  /*0320*/  IMAD R4, R7, R8, R4 ;  /* 0x0000000807047224 */ /* 0x000fca00078e0204 */
[----:B------:R-:W-:-:S13]  /*0330*/  ISETP.GT.U32.AND P2, PT, R13, R4, PT ;  /* 0x000000040d00720c */ /* 0x000fda0003f44070 */
[----:B------:R-:W-:Y:S01]  /*0340*/  @!P2 IMAD.IADD R4, R4, 0x1, -R13 ;  /* 0x000000010404a824 */ /* 0x000fe200078e0a0d */
[----:B------:R-:W-:Y:S02]  /*0350*/  @!P2 IADD3 R7, PT, PT, R7, 0x1, RZ ;  /* 0x000000010707a810 */ /* 0x000fe40007ffe0ff */
[----:B------:R-:W-:Y:S02]  /*0360*/  ISETP.NE.AND P2, PT, R9, RZ, PT ;  /* 0x000000ff0900720c */ /* 0x000fe40003f45270 */
[----:B------:R-:W-:Y:S02]  /*0370*/  ISETP.GE.U32.AND P0, PT, R4, R13, PT ;  /* 0x0000000d0400720c */ /* 0x000fe40003f06070 */
[----:B------:R-:W-:-:S04]  /*0380*/  LOP3.LUT R4, R0, R9, RZ, 0x3c, !PT ;  /* 0x0000000900047212 */ /* 0x000fc800078e3cff */
[----:B------:R-:W-:Y:S02]  /*0390*/  ISETP.GE.AND P1, PT, R4, RZ, PT ;  /* 0x000000ff0400720c */ /* 0x000fe40003f26270 */
[----:B------:R-:W0:Y:S05]  /*03a0*/  LDC.64 R4, c[0x0][0x388] ;  /* 0x0000e200ff047b82 */ /* 0x000e2a0000000a00 */
[----:B------:R-:W-:-:S06]  /*03b0*/  @P0 VIADD R7, R7, 0x1 ;  /* 0x0000000107070836 */ /* 0x000fcc0000000000 */
[----:B------:R-:W-:Y:S02]  /*03c0*/  @!P1 IADD3 R7, PT, PT, -R7, RZ, RZ ;  /* 0x000000ff07079210 */ /* 0x000fe40007ffe1ff */
[----:B------:R-:W-:-:S05]  /*03d0*/  @!P2 LOP3.LUT R7, RZ, R9, RZ, 0x33, !PT ;  /* 0x00000009ff07a212 */ /* 0x000fca00078e33ff */
[----:B------:R-:W-:-:S04]  /*03e0*/  IMAD.MOV R6, RZ, RZ, -R7 ;  /* 0x000000ffff067224 */ /* 0x000fc800078e0a07 */
[----:B------:R-:W-:-:S05]  /*03f0*/  IMAD R0, R9, R6, R0 ;  /* 0x0000000609007224 */ /* 0x000fca00078e0200 */
[----:B------:R-:W-:-:S05]  /*0400*/  IADD3 R0, PT, PT, R0, -R11, RZ ;  /* 0x8000000b00007210 */ /* 0x000fca0007ffe0ff */
[----:B------:R-:W-:-:S04]  /*0410*/  IMAD R7, R7, R11, R0 ;  /* 0x0000000b07077224 */ /* 0x000fc800078e0200 */
[----:B0-----:R-:W-:-:S05]  /*0420*/  IMAD.WIDE R4, R7, 0x8, R4 ;  /* 0x0000000807047825 */ /* 0x001fca00078e0204 */
[----:B---3--:R-:W-:Y:S01]  /*0430*/  STG.E.64 desc[UR4][R4.64], R2 ;  /* 0x0000000204007986 */ /* 0x008fe2000c101b04 */
[----:B------:R-:W-:Y:S05]  /*0440*/  EXIT ;  /* 0x000000000000794d */ /* 0x000fea0003800000 */
.L_x_9:
        /* <DEDUP_REMOVED lines=11> */
.L_x_43:


//--------------------- .text._Z20MatrixAppendIdentityPdS_ii --------------------------
	.section	.text._Z20MatrixAppendIdentityPdS_ii,"ax",@progbits
	.align	128
        .global         _Z20MatrixAppendIdentityPdS_ii
        .type           _Z20MatrixAppendIdentityPdS_ii,@function
        .size           _Z20MatrixAppendIdentityPdS_ii,(.L_x_44 - _Z20MatrixAppendIdentityPdS_ii)
        .other          _Z20MatrixAppendIdentityPdS_ii,@"STO_CUDA_ENTRY STV_DEFAULT"
_Z20MatrixAppendIdentityPdS_ii:
.text._Z20MatrixAppendIdentityPdS_ii:
[----:B------:R-:W-:Y:S08]  /*0000*/  LDC R1, c[0x0][0x37c] ;  /* 0x0000df00ff017b82 */ /* 0x000ff00000000800 */
[----:B------:R-:W0:Y:S01]  /*0010*/  LDC R7, c[0x0][0x394] ;  /* 0x0000e500ff077b82 */ /* 0x000e220000000800 */
[----:B------:R-:W1:Y:S01]  /*0020*/  S2R R3, SR_TID.X ;  /* 0x0000000000037919 */ /* 0x000e620000002100 */
[----:B------:R-:W-:Y:S06]  /*0030*/  BSSY.RECONVERGENT B0, `(.L_x_10) ;  /* 0x000005c000007945 */ /* 0x000fec0003800200 */
[----:B------:R-:W1:Y:S08]  /*0040*/  S2UR UR4, SR_CTAID.X ;  /* 0x00000000000479c3 */ /* 0x000e700000002500 */
[----:B------:R-:W1:Y:S01]  /*0050*/  LDC R0, c[0x0][0x360] ;  /* 0x0000d800ff007b82 */ /* 0x000e620000000800 */
[----:B0-----:R-:W-:-:S05]  /*0060*/  IMAD.SHL.U32 R8, R7, 0x2, RZ ;  /* 0x0000000207087824 */ /* 0x001fca00078e00ff */
[----:B------:R-:W-:-:S04]  /*0070*/  IABS R9, R8 ;  /* 0x0000000800097213 */ /* 0x000fc80000000000 */
[----:B------:R-:W0:Y:S01]  /*0080*/  I2F.RP R2, R9 ;  /* 0x0000000900027306 */ /* 0x000e220000209400 */
[----:B-1----:R-:W-:Y:S01]  /*0090*/  IMAD R0, R0, UR4, R3 ;  /* 0x0000000400007c24 */ /* 0x002fe2000f8e0203 */
[----:B------:R-:W1:Y:S04]  /*00a0*/  LDCU.64 UR4, c[0x0][0x358] ;  /* 0x00006b00ff0477ac */ /* 0x000e680008000a00 */
[----:B------:R-:W-:Y:S02]  /*00b0*/  IABS R3, R0 ;  /* 0x0000000000037213 */ /* 0x000fe40000000000 */
[----:B------:R-:W-:Y:S01]  /*00c0*/  ISETP.GE.AND P2, PT, R0, RZ, PT ;  /* 0x000000ff0000720c */ /* 0x000fe20003f46270 */
[----:B0-----:R-:W0:Y:S02]  /*00d0*/  MUFU.RCP R2, R2 ;  /* 0x0000000200027308 */ /* 0x001e240000001000 */
[----:B0-----:R-:W-:-:S06]  /*00e0*/  VIADD R4, R2, 0xffffffe ;  /* 0x0ffffffe02047836 */ /* 0x001fcc0000000000 */
[----:B------:R0:W2:Y:S02]  /*00f0*/  F2I.FTZ.U32.TRUNC.NTZ R5, R4 ;  /* 0x0000000400057305 */ /* 0x0000a4000021f000 */
[----:B0-----:R-:W-:Y:S01]  /*0100*/  IMAD.MOV.U32 R4, RZ, RZ, RZ ;  /* 0x000000ffff047224 */ /* 0x001fe200078e00ff */
[----:B--2---:R-:W-:-:S05]  /*0110*/  IADD3 R6, PT, PT, RZ, -R5, RZ ;  /* 0x80000005ff067210 */ /* 0x004fca0007ffe0ff */
[----:B------:R-:W-:Y:S01]  /*0120*/  IMAD R11, R6, R9, RZ ;  /* 0x00000009060b7224 */ /* 0x000fe200078e02ff */
[----:B------:R-:W-:-:S03]  /*0130*/  IABS R6, R8 ;  /* 0x0000000800067213 */ /* 0x000fc60000000000 */
[----:B------:R-:W-:-:S04]  /*0140*/  IMAD.HI.U32 R2, R5, R11, R4 ;  /* 0x0000000b05027227 */ /* 0x000fc800078e0004 */
[----:B------:R-:W-:Y:S02]  /*0150*/  IMAD.MOV R4, RZ, RZ, -R6 ;  /* 0x000000ffff047224 */ /* 0x000fe400078e0a06 */
[----:B------:R-:W-:-:S04]  /*0160*/  IMAD.HI.U32 R2, R2, R3, RZ ;  /* 0x0000000302027227 */ /* 0x000fc800078e00ff */
[----:B------:R-:W-:Y:S02]  /*0170*/  IMAD R4, R2, R4, R3 ;  /* 0x0000000402047224 */ /* 0x000fe400078e0203 */
[----:B------:R-:W0:Y:S03]  /*0180*/  LDC R2, c[0x0][0x390] ;  /* 0x0000e400ff027b82 */ /* 0x000e260000000800 */
[----:B------:R-:W-:-:S13]  /*0190*/  ISETP.GT.U32.AND P0, PT, R9, R4, PT ;  /* 0x000000040900720c */ /* 0x000fda0003f04070 */
[----:B------:R-:W-:Y:S02]  /*01a0*/  @!P0 IADD3 R4, PT, PT, R4, -R9, RZ ;  /* 0x8000000904048210 */ /* 0x000fe40007ffe0ff */
[----:B------:R-:W-:Y:S02]  /*01b0*/  ISETP.NE.AND P0, PT, R8, RZ, PT ;  /* 0x000000ff0800720c */ /* 0x000fe40003f05270 */
[----:B------:R-:W-:Y:S02]  /*01c0*/  ISETP.GT.U32.AND P1, PT, R9, R4, PT ;  /* 0x000000040900720c */ /* 0x000fe40003f24070 */
[----:B0-----:R-:W-:-:S11]  /*01d0*/  SHF.L.U32 R5, R2, 0x1, RZ ;  /* 0x0000000102057819 */ /* 0x001fd600000006ff */
[----:B------:R-:W-:-:S04]  /*01e0*/  @!P1 IMAD.IADD R4, R4, 0x1, -R9 ;  /* 0x0000000104049824 */ /* 0x000fc800078e0a09 */
[----:B------:R-:W-:Y:S01]  /*01f0*/  @!P2 IMAD.MOV R4, RZ, RZ, -R4 ;  /* 0x000000ffff04a224 */ /* 0x000fe200078e0a04 */
[----:B------:R-:W-:-:S04]  /*0200*/  @!P0 LOP3.LUT R4, RZ, R8, RZ, 0x33, !PT ;  /* 0x00000008ff048212 */ /* 0x000fc800078e33ff */
[----:B------:R-:W-:-:S13]  /*0210*/  ISETP.GE.AND P0, PT, R4, R7, PT ;  /* 0x000000070400720c */ /* 0x000fda0003f06270 */
[----:B-1----:R-:W-:Y:S05]  /*0220*/  @P0 BRA `(.L_x_11) ;  /* 0x0000000000780947 */ /* 0x002fea0003800000 */
[-C--:B------:R-:W-:Y:S02]  /*0230*/  IABS R10, R5.reuse ;  /* 0x00000005000a7213 */ /* 0x080fe40000000000 */
[----:B------:R-:W-:Y:S02]  /*0240*/  IABS R11, R5 ;  /* 0x00000005000b7213 */ /* 0x000fe40000000000 */
[----:B------:R-:W0:Y:S08]  /*0250*/  I2F.RP R4, R10 ;  /* 0x0000000a00047306 */ /* 0x000e300000209400 */
[----:B0-----:R-:W0:Y:S02]  /*0260*/  MUFU.RCP R4, R4 ;  /* 0x0000000400047308 */ /* 0x001e240000001000 */
[----:B0-----:R-:W-:-:S06]  /*0270*/  VIADD R6, R4, 0xffffffe ;  /* 0x0ffffffe04067836 */ /* 0x001fcc0000000000 */
[----:B------:R0:W1:Y:S02]  /*0280*/  F2I.FTZ.U32.TRUNC.NTZ R7, R6 ;  /* 0x0000000600077305 */ /* 0x000064000021f000 */
[----:B0-----:R-:W-:Y:S02]  /*0290*/  HFMA2 R6, -RZ, RZ, 0, 0 ;  /* 0x00000000ff067431 */ /* 0x001fe400000001ff */
[----:B-1----:R-:W-:-:S04]  /*02a0*/  IMAD.MOV R9, RZ, RZ, -R7 ;  /* 0x000000ffff097224 */ /* 0x002fc800078e0a07 */
[----:B------:R-:W-:-:S04]  /*02b0*/  IMAD R9, R9, R10, RZ ;  /* 0x0000000a09097224 */ /* 0x000fc800078e02ff */
[----:B------:R-:W-:-:S04]  /*02c0*/  IMAD.HI.U32 R8, R7, R9, R6 ;  /* 0x0000000907087227 */ /* 0x000fc800078e0006 */
[----:B------:R-:W-:Y:S02]  /*02d0*/  IMAD.MOV R7, RZ, RZ, -R11 ;  /* 0x000000ffff077224 */ /* 0x000fe400078e0a0b */
[----:B------:R-:W-:-:S04]  /*02e0*/  IMAD.HI.U32 R8, R8, R3, RZ ;  /* 0x0000000308087227 */ /* 0x000fc800078e00ff */
[----:B------:R-:W-:Y:S02]  /*02f0*/  IMAD R3, R8, R7, R3 ;  /* 0x0000000708037224 */ /* 0x000fe400078e0203 */
[----:B------:R-:W0:Y:S03]  /*0300*/  LDC.64 R6, c[0x0][0x380] ;  /* 0x0000e000ff067b82 */ /* 0x000e260000000a00 */
[----:B------:R-:W-:-:S13]  /*0310*/  ISETP.GT.U32.AND P2, PT, R10, R3, PT ;  /* 0x000000030a00720c */ /* 0x000fda0003f44070 */
[----:B------:R-:W-:Y:S01]  /*0320*/  @!P2 IMAD.IADD R3, R3, 0x1, -R10 ;  /* 0x000000010303a824 */ /* 0x000fe200078e0a0a */
[----:B------:R-:W-:Y:S02]  /*0330*/  @!P2 IADD3 R8, PT, PT, R8, 0x1, RZ ;  /* 0x000000010808a810 */ /* 0x000fe40007ffe0ff */
[----:B------:R-:W-:Y:S02]  /*0340*/  ISETP.NE.AND P2, PT, R5, RZ, PT ;  /* 0x000000ff0500720c */ /* 0x000fe40003f45270 */
[----:B------:R-:W-:Y:S02]  /*0350*/  ISETP.GE.U32.AND P0, PT, R3, R10, PT ;  /* 0x0000000a0300720c */ /* 0x000fe40003f06070 */
[----:B------:R-:W-:-:S04]  /*0360*/  LOP3.LUT R3, R0, R5, RZ, 0x3c, !PT ;  /* 0x0000000500037212 */ /* 0x000fc800078e3cff */
[----:B------:R-:W-:-:S07]  /*0370*/  ISETP.GE.AND P1, PT, R3, RZ, PT ;  /* 0x000000ff0300720c */ /* 0x000fce0003f26270 */
[----:B------:R-:W-:-:S06]  /*0380*/  @P0 VIADD R8, R8, 0x1 ;  /* 0x0000000108080836 */ /* 0x000fcc0000000000 */
[----:B------:R-:W-:Y:S01]  /*0390*/  @!P1 IMAD.MOV R8, RZ, RZ, -R8 ;  /* 0x000000ffff089224 */ /* 0x000fe200078e0a08 */
[----:B------:R-:W-:-:S04]  /*03a0*/  @!P2 LOP3.LUT R8, RZ, R5, RZ, 0x33, !PT ;  /* 0x00000005ff08a212 */ /* 0x000fc800078e33ff */
[----:B------:R-:W-:-:S05]  /*03b0*/  IADD3 R3, PT, PT, -R8, RZ, RZ ;  /* 0x000000ff08037210 */ /* 0x000fca0007ffe1ff */
[----:B------:R-:W-:-:S04]  /*03c0*/  IMAD R5, R5, R3, R0 ;  /* 0x0000000305057224 */ /* 0x000fc800078e0200 */
[----:B------:R-:W-:-:S04]  /*03d0*/  IMAD R3, R8, R2, R5 ;  /* 0x0000000208037224 */ /* 0x000fc800078e0205 */
[----:B0-----:R-:W-:-:S06]  /*03e0*/  IMAD.WIDE R2, R3, 0x8, R6 ;  /* 0x0000000803027825 */ /* 0x001fcc00078e0206 */
[----:B------:R-:W5:Y:S01]  /*03f0*/  LDG.E.64 R2, desc[UR4][R2.64] ;  /* 0x0000000402027981 */ /* 0x000f62000c1e1b00 */
[----:B------:R-:W-:Y:S05]  /*0400*/  BRA `(.L_x_12) ;  /* 0x0000000000787947 */ /* 0x000fea0003800000 */
.L_x_11:
[-C--:B------:R-:W-:Y:S02]  /*0410*/  IABS R4, R5.reuse ;  /* 0x0000000500047213 */ /* 0x080fe40000000000 */
[----:B------:R-:W-:Y:S02]  /*0420*/  IABS R11, R5 ;  /* 0x00000005000b7213 */ /* 0x000fe40000000000 */
[----:B------:R-:W0:Y:S08]  /*0430*/  I2F.RP R8, R4 ;  /* 0x0000000400087306 */ /* 0x000e300000209400 */
[----:B0-----:R-:W0:Y:S02]  /*0440*/  MUFU.RCP R8, R8 ;  /* 0x0000000800087308 */ /* 0x001e240000001000 */
[----:B0-----:R-:W-:-:S06]  /*0450*/  VIADD R6, R8, 0xffffffe ;  /* 0x0ffffffe08067836 */ /* 0x001fcc0000000000 */
[----:B------:R0:W1:Y:S02]  /*0460*/  F2I.FTZ.U32.TRUNC.NTZ R7, R6 ;  /* 0x0000000600077305 */ /* 0x000064000021f000 */
[----:B0-----:R-:W-:Y:S01]  /*0470*/  IMAD.MOV.U32 R6, RZ, RZ, RZ ;  /* 0x000000ffff067224 */ /* 0x001fe200078e00ff */
[----:B-1----:R-:W-:-:S05]  /*0480*/  IADD3 R9, PT, PT, RZ, -R7, RZ ;  /* 0x80000007ff097210 */ /* 0x002fca0007ffe0ff */
[----:B------:R-:W-:-:S04]  /*0490*/  IMAD R9, R9, R4, RZ ;  /* 0x0000000409097224 */ /* 0x000fc800078e02ff */
        /* <DEDUP_REMOVED lines=10> */
[----:B------:R-:W-:-:S07]  /*0540*/  ISETP.GE.AND P0, PT, R3, RZ, PT ;  /* 0x000000ff0300720c */ /* 0x000fce0003f06270 */
[----:B------:R-:W-:-:S05]  /*0550*/  @P1 VIADD R10, R10, 0x1 ;  /* 0x000000010a0a1836 */ /* 0x000fca0000000000 */
[----:B------:R-:W-:-:S05]  /*0560*/  MOV R3, R10 ;  /* 0x0000000a00037202 */ /* 0x000fca0000000f00 */
[----:B------:R-:W-:Y:S01]  /*0570*/  @!P0 IMAD.MOV R3, RZ, RZ, -R3 ;  /* 0x000000ffff038224 */ /* 0x000fe200078e0a03 */
[----:B------:R-:W-:-:S04]  /*0580*/  @!P2 LOP3.LUT R3, RZ, R5, RZ, 0x33, !PT ;  /* 0x00000005ff03a212 */ /* 0x000fc800078e33ff */
[----:B------:R-:W-:-:S05]  /*0590*/  IADD3 R4, PT, PT, -R3, RZ, RZ ;  /* 0x000000ff03047210 */ /* 0x000fca0007ffe1ff */
[----:B------:R-:W-:-:S04]  /*05a0*/  IMAD R5, R5, R4, R0 ;  /* 0x0000000405057224 */ /* 0x000fc800078e0200 */
[----:B------:R-:W-:-:S05]  /*05b0*/  IMAD.IADD R2, R5, 0x1, -R2 ;  /* 0x0000000105027824 */ /* 0x000fca00078e0a02 */
[----:B------:R-:W-:Y:S01]  /*05c0*/  ISETP.NE.AND P0, PT, R2, R3, PT ;  /* 0x000000030200720c */ /* 0x000fe20003f05270 */
[----:B------:R-:W-:-:S03]  /*05d0*/  HFMA2 R2, -RZ, RZ, 0, 0 ;  /* 0x00000000ff027431 */ /* 0x000fc600000001ff */
[----:B------:R-:W-:-:S09]  /*05e0*/  FSEL R3, RZ, 1.875, P0 ;  /* 0x3ff00000ff037808 */ /* 0x000fd20000000000 */
.L_x_12:
[----:B------:R-:W-:Y:S05]  /*05f0*/  BSYNC.RECONVERGENT B0 ;  /* 0x0000000000007941 */ /* 0x000fea0003800200 */
.L_x_10:
[----:B------:R-:W0:Y:S02]  /*0600*/  LDC.64 R4, c[0x0][0x388] ;  /* 0x0000e200ff047b82 */ /* 0x000e240000000a00 */
[----:B0-----:R-:W-:-:S05]  /*0610*/  IMAD.WIDE R4, R0, 0x8, R4 ;  /* 0x0000000800047825 */ /* 0x001fca00078e0204 */
[----:B-----5:R-:W-:Y:S01]  /*0620*/  STG.E.64 desc[UR4][R4.64], R2 ;  /* 0x0000000204007986 */ /* 0x020fe2000c101b04 */
[----:B------:R-:W-:Y:S05]  /*0630*/  EXIT ;  /* 0x000000000000794d */ /* 0x000fea0003800000 */
.L_x_13:
        /* <DEDUP_REMOVED lines=12> */
.L_x_44:


//--------------------- .text._Z13MatrixInversePdii --------------------------
	.section	.text._Z13MatrixInversePdii,"ax",@progbits
	.align	128
        .global         _Z13MatrixInversePdii
        .type           _Z13MatrixInversePdii,@function
        .size           _Z13MatrixInversePdii,(.L_x_39 - _Z13MatrixInversePdii)
        .other          _Z13MatrixInversePdii,@"STO_CUDA_ENTRY STV_DEFAULT"
_Z13MatrixInversePdii:
.text._Z13MatrixInversePdii:
[----:B------:R-:W-:Y:S08]  /*0000*/  LDC R1, c[0x0][0x37c] ;  /* 0x0000df00ff017b82 */ /* 0x000ff00000000800 */
[----:B------:R-:W0:Y:S01]  /*0010*/  LDC R4, c[0x0][0x388] ;  /* 0x0000e200ff047b82 */ /* 0x000e220000000800 */
[----:B------:R-:W1:Y:S07]  /*0020*/  S2R R3, SR_TID.X ;  /* 0x0000000000037919 */ /* 0x000e6e0000002100 */
[----:B------:R-:W2:Y:S08]  /*0030*/  LDC R2, c[0x0][0x360] ;  /* 0x0000d800ff027b82 */ /* 0x000eb00000000800 */
[----:B------:R-:W3:Y:S01]  /*0040*/  S2UR UR4, SR_CTAID.X ;  /* 0x00000000000479c3 */ /* 0x000ee20000002500 */
[----:B0-----:R-:W-:-:S13]  /*0050*/  ISETP.GE.AND P0, PT, R4, 0x1, PT ;  /* 0x000000010400780c */ /* 0x001fda0003f06270 */
[----:B-123--:R-:W-:Y:S05]  /*0060*/  @!P0 EXIT ;  /* 0x000000000000894d */ /* 0x00efea0003800000 */
[----:B------:R-:W0:Y:S01]  /*0070*/  LDC R25, c[0x0][0x38c] ;  /* 0x0000e300ff197b82 */ /* 0x000e220000000800 */
[----:B------:R-:W-:Y:S01]  /*0080*/  IMAD R2, R2, UR4, R3 ;  /* 0x0000000402027c24 */ /* 0x000fe2000f8e0203 */
[C---:B------:R-:W-:Y:S01]  /*0090*/  LOP3.LUT R3, R4.reuse, 0x3, RZ, 0xc0, !PT ;  /* 0x0000000304037812 */ /* 0x040fe200078ec0ff */
[----:B------:R-:W-:Y:S01]  /*00a0*/  IMAD.MOV.U32 R5, RZ, RZ, RZ ;  /* 0x000000ffff057224 */ /* 0x000fe200078e00ff */
[----:B------:R-:W-:Y:S01]  /*00b0*/  LOP3.LUT R4, R4, 0x7ffffffc, RZ, 0xc0, !PT ;  /* 0x7ffffffc04047812 */ /* 0x000fe200078ec0ff */
[----:B------:R-:W1:Y:S01]  /*00c0*/  LDCU.64 UR6, c[0x0][0x358] ;  /* 0x00006b00ff0677ac */ /* 0x000e620008000a00 */
[C---:B0-----:R-:W-:Y:S01]  /*00d0*/  LOP3.LUT R6, R25.reuse, 0x7ffffff8, RZ, 0xc0, !PT ;  /* 0x7ffffff819067812 */ /* 0x041fe200078ec0ff */
[----:B------:R-:W-:Y:S01]  /*00e0*/  IMAD R7, R2, R25, RZ ;  /* 0x0000001902077224 */ /* 0x000fe200078e02ff */
[C---:B------:R-:W-:Y:S02]  /*00f0*/  LOP3.LUT R24, R25.reuse, 0x7, RZ, 0xc0, !PT ;  /* 0x0000000719187812 */ /* 0x040fe400078ec0ff */
[----:B------:R-:W-:Y:S01]  /*0100*/  LOP3.LUT R25, R25, 0x3, RZ, 0xc0, !PT ;  /* 0x0000000319197812 */ /* 0x000fe200078ec0ff */
[----:B-1----:R-:W-:-:S07]  /*0110*/  IMAD.MOV R26, RZ, RZ, -R6 ;  /* 0x000000ffff1a7224 */ /* 0x002fce00078e0a06 */
.L_x_32:
[----:B------:R-:W-:Y:S01]  /*0120*/  ISETP.NE.AND P0, PT, R5, R2, PT ;  /* 0x000000020500720c */ /* 0x000fe20003f05270 */
[----:B0-----:R-:W0:Y:S01]  /*0130*/  LDCU UR9, c[0x0][0x38c] ;  /* 0x00007180ff0977ac */ /* 0x001e220008000800 */
[----:B------:R-:W-:Y:S01]  /*0140*/  BSSY.RECONVERGENT B0, `(.L_x_14) ;  /* 0x00000b1000007945 */ /* 0x000fe20003800200 */
[----:B-1----:R-:W1:Y:S01]  /*0150*/  LDCU UR8, c[0x0][0x388] ;  /* 0x00007100ff0877ac */ /* 0x002e620008000800 */
[----:B------:R-:W2:Y:S09]  /*0160*/  LDCU.64 UR10, c[0x0][0x380] ;  /* 0x00007000ff0a77ac */ /* 0x000eb20008000a00 */
[----:B------:R-:W-:Y:S05]  /*0170*/  @P0 BRA `(.L_x_15) ;  /* 0x0000000800b40947 */ /* 0x000fea0003800000 */
[----:B------:R-:W3:Y:S01]  /*0180*/  LDCU.64 UR4, c[0x0][0x380] ;  /* 0x00007000ff0477ac */ /* 0x000ee20008000a00 */
[----:B------:R-:W-:Y:S01]  /*0190*/  IMAD.IADD R11, R2, 0x1, R7 ;  /* 0x00000001020b7824 */ /* 0x000fe200078e0207 */
[----:B---3--:R-:W-:Y:S01]  /*01a0*/  MOV R8, UR4 ;  /* 0x0000000400087c02 */ /* 0x008fe20008000f00 */
[----:B------:R-:W-:Y:S01]  /*01b0*/  IMAD.U32 R9, RZ, RZ, UR5 ;  /* 0x00000005ff097e24 */ /* 0x000fe2000f8e00ff */
[----:B------:R-:W3:Y:S03]  /*01c0*/  LDCU UR4, c[0x0][0x388] ;  /* 0x00007100ff0477ac */ /* 0x000ee60008000800 */
[----:B------:R-:W-:-:S06]  /*01d0*/  IMAD.WIDE R10, R11, 0x8, R8 ;  /* 0x000000080b0a7825 */ /* 0x000fcc00078e0208 */
[----:B------:R-:W4:Y:S01]  /*01e0*/  LDG.E.64 R10, desc[UR6][R10.64] ;  /* 0x000000060a0a7981 */ /* 0x000f22000c1e1b00 */
[----:B---3--:R-:W-:-:S13]  /*01f0*/  ISETP.GE.AND P0, PT, R2, UR4, PT ;  /* 0x0000000402007c0c */ /* 0x008fda000bf06270 */
[----:B----4-:R-:W-:-:S14]  /*0200*/  DSETP.NEU.OR P0, PT, R10, RZ, P0 ;  /* 0x000000ff0a00722a */ /* 0x010fdc000070d400 */
[----:B------:R-:W-:Y:S05]  /*0210*/  @P0 BRA `(.L_x_15) ;  /* 0x00000008008c0947 */ /* 0x000fea0003800000 */
[----:B------:R-:W3:Y:S01]  /*0220*/  LDCU UR4, c[0x0][0x38c] ;  /* 0x00007180ff0477ac */ /* 0x000ee20008000800 */
[----:B------:R-:W-:Y:S02]  /*0230*/  IMAD.MOV.U32 R13, RZ, RZ, R2 ;  /* 0x000000ffff0d7224 */ /* 0x000fe400078e0002 */
[----:B---3--:R-:W-:-:S04]  /*0240*/  IMAD.U32 R0, RZ, RZ, UR4 ;  /* 0x00000004ff007e24 */ /* 0x008fc8000f8e00ff */
[----:B------:R-:W-:-:S05]  /*0250*/  IMAD R23, R13, R0, RZ ;  /* 0x000000000d177224 */ /* 0x000fca00078e02ff */
[----:B------:R-:W-:-:S05]  /*0260*/  IADD3 R11, PT, PT, R2, R23, RZ ;  /* 0x00000017020b7210 */ /* 0x000fca0007ffe0ff */
[----:B------:R-:W-:-:S06]  /*0270*/  IMAD.WIDE R10, R11, 0x8, R8 ;  /* 0x000000080b0a7825 */ /* 0x000fcc00078e0208 */
[----:B------:R-:W3:Y:S01]  /*0280*/  LDG.E.64 R10, desc[UR6][R10.64] ;  /* 0x000000060a0a7981 */ /* 0x000ee2000c1e1b00 */
[----:B------:R-:W-:Y:S01]  /*0290*/  BSSY.RELIABLE B1, `(.L_x_16) ;  /* 0x0000013000017945 */ /* 0x000fe20003800100 */
[----:B---3--:R-:W-:-:S14]  /*02a0*/  DSETP.NEU.AND P0, PT, R10, RZ, PT ;  /* 0x000000ff0a00722a */ /* 0x008fdc0003f0d000 */
[----:B------:R-:W-:Y:S05]  /*02b0*/  @P0 BRA `(.L_x_17) ;  /* 0x0000000000340947 */ /* 0x000fea0003800000 */
.L_x_18:
[----:B------:R-:W-:-:S05]  /*02c0*/  VIADD R13, R13, 0x1 ;  /* 0x000000010d0d7836 */ /* 0x000fca0000000000 */
[----:B-1----:R-:W-:-:S13]  /*02d0*/  ISETP.GE.AND P0, PT, R13, UR8, PT ;  /* 0x000000080d007c0c */ /* 0x002fda000bf06270 */
[----:B------:R-:W-:Y:S05]  /*02e0*/  @P0 BREAK.RELIABLE B1 ;  /* 0x0000000000010942 */ /* 0x000fea0003800100 */
[----:B------:R-:W-:Y:S05]  /*02f0*/  @P0 BRA `(.L_x_15) ;  /* 0x0000000800540947 */ /* 0x000fea0003800000 */
[----:B0-----:R-:W-:Y:S01]  /*0300*/  IMAD.U32 R0, RZ, RZ, UR9 ;  /* 0x00000009ff007e24 */ /* 0x001fe2000f8e00ff */
[----:B--2---:R-:W-:Y:S01]  /*0310*/  MOV R9, UR11 ;  /* 0x0000000b00097c02 */ /* 0x004fe20008000f00 */
[----:B------:R-:W-:Y:S02]  /*0320*/  IMAD.U32 R8, RZ, RZ, UR10 ;  /* 0x0000000aff087e24 */ /* 0x000fe4000f8e00ff */
[----:B------:R-:W-:-:S04]  /*0330*/  IMAD R23, R13, R0, RZ ;  /* 0x000000000d177224 */ /* 0x000fc800078e02ff */
[----:B------:R-:W-:-:S04]  /*0340*/  IMAD.IADD R11, R2, 0x1, R23 ;  /* 0x00000001020b7824 */ /* 0x000fc800078e0217 */
[----:B------:R-:W-:-:S06]  /*0350*/  IMAD.WIDE R10, R11, 0x8, R8 ;  /* 0x000000080b0a7825 */ /* 0x000fcc00078e0208 */
[----:B------:R-:W2:Y:S02]  /*0360*/  LDG.E.64 R10, desc[UR6][R10.64] ;  /* 0x000000060a0a7981 */ /* 0x000ea4000c1e1b00 */
[----:B--2---:R-:W-:-:S14]  /*0370*/  DSETP.NEU.AND P0, PT, R10, RZ, PT ;  /* 0x000000ff0a00722a */ /* 0x004fdc0003f0d000 */
[----:B------:R-:W-:Y:S05]  /*0380*/  @!P0 BRA `(.L_x_18) ;  /* 0xfffffffc00cc8947 */ /* 0x000fea000383ffff */
.L_x_17:
[----:B------:R-:W-:-:S13]  /*0390*/  ISETP.GE.AND P0, PT, R0, 0x1, PT ;  /* 0x000000010000780c */ /* 0x000fda0003f06270 */
[----:B------:R-:W-:Y:S05]  /*03a0*/  @!P0 BREAK.RELIABLE B1 ;  /* 0x0000000000018942 */ /* 0x000fea0003800100 */
[----:B------:R-:W-:Y:S05]  /*03b0*/  @!P0 BRA `(.L_x_15) ;  /* 0x0000000800248947 */ /* 0x000fea0003800000 */
[----:B012---:R-:W-:Y:S05]  /*03c0*/  BSYNC.RELIABLE B1 ;  /* 0x0000000000017941 */ /* 0x007fea0003800100 */
.L_x_16:
[----:B------:R-:W-:Y:S01]  /*03d0*/  ISETP.GE.U32.AND P0, PT, R0, 0x8, PT ;  /* 0x000000080000780c */ /* 0x000fe20003f06070 */
[----:B------:R-:W-:Y:S01]  /*03e0*/  BSSY.RECONVERGENT B1, `(.L_x_19) ;  /* 0x0000045000017945 */ /* 0x000fe20003800200 */
[----:B------:R-:W-:-:S11]  /*03f0*/  IMAD.MOV.U32 R22, RZ, RZ, RZ ;  /* 0x000000ffff167224 */ /* 0x000fd600078e00ff */
[----:B------:R-:W-:Y:S05]  /*0400*/  @!P0 BRA `(.L_x_20) ;  /* 0x0000000400088947 */ /* 0x000fea0003800000 */
[----:B------:R-:W0:Y:S01]  /*0410*/  LDCU.64 UR4, c[0x0][0x380] ;  /* 0x00007000ff0477ac */ /* 0x000e220008000a00 */
[----:B------:R-:W-:Y:S01]  /*0420*/  BSSY.RECONVERGENT B2, `(.L_x_21) ;  /* 0x000003f000027945 */ /* 0x000fe20003800200 */
[----:B------:R-:W-:Y:S01]  /*0430*/  IMAD.MOV.U32 R27, RZ, RZ, R23 ;  /* 0x000000ffff1b7224 */ /* 0x000fe200078e0017 */
[----:B------:R-:W-:Y:S01]  /*0440*/  MOV R29, R7 ;  /* 0x00000007001d7202 */ /* 0x000fe20000000f00 */
[----:B------:R-:W-:Y:S01]  /*0450*/  IMAD.MOV.U32 R22, RZ, RZ, R26 ;  /* 0x000000ffff167224 */ /* 0x000fe200078e001a */
[----:B0-----:R-:W-:-:S04]  /*0460*/  UIADD3 UR4, UP0, UPT, UR4, 0x20, URZ ;  /* 0x0000002004047890 */ /* 0x001fc8000ff1e0ff */
[----:B------:R-:W-:Y:S02]  /*0470*/  UIADD3.X UR5, UPT, UPT, URZ, UR5, URZ, UP0, !UPT ;  /* 0x00000005ff057290 */ /* 0x000fe400087fe4ff */
[----:B------:R-:W-:-:S04]  /*0480*/  IMAD.U32 R18, RZ, RZ, UR4 ;  /* 0x00000004ff127e24 */ /* 0x000fc8000f8e00ff */
[----:B------:R-:W-:-:S07]  /*0490*/  IMAD.U32 R19, RZ, RZ, UR5 ;  /* 0x00000005ff137e24 */ /* 0x000fce000f8e00ff */
.L_x_22:
[----:B-1----:R-:W-:-:S05]  /*04a0*/  IMAD.WIDE R10, R29, 0x8, R18 ;  /* 0x000000081d0a7825 */ /* 0x002fca00078e0212 */
[----:B------:R-:W2:Y:S01]  /*04b0*/  LDG.E.64 R20, desc[UR6][R10.64+-0x20] ;  /* 0xffffe0060a147981 */ /* 0x000ea2000c1e1b00 */
[----:B------:R-:W-:-:S05]  /*04c0*/  IMAD.WIDE R12, R27, 0x8, R18 ;  /* 0x000000081b0c7825 */ /* 0x000fca00078e0212 */
[----:B------:R-:W3:Y:S01]  /*04d0*/  LDG.E.64 R14, desc[UR6][R12.64+-0x20] ;  /* 0xffffe0060c0e7981 */ /* 0x000ee2000c1e1b00 */
[----:B--2---:R0:W1:Y:S03]  /*04e0*/  F2I.F64.TRUNC R28, R20 ;  /* 0x00000014001c7311 */ /* 0x004066000030d100 */
[----:B---3--:R2:W-:Y:S04]  /*04f0*/  STG.E.64 desc[UR6][R10.64+-0x20], R14 ;  /* 0xffffe00e0a007986 */ /* 0x0085e8000c101b06 */
[----:B0-----:R-:W3:Y:S01]  /*0500*/  LDG.E.64 R20, desc[UR6][R12.64+-0x18] ;  /* 0xffffe8060c147981 */ /* 0x001ee2000c1e1b00 */
[----:B-1----:R-:W0:Y:S03]  /*0510*/  I2F.F64 R16, R28 ;  /* 0x0000001c00107312 */ /* 0x002e260000201c00 */
[----:B0-----:R0:W-:Y:S04]  /*0520*/  STG.E.64 desc[UR6][R12.64+-0x20], R16 ;  /* 0xffffe0100c007986 */ /* 0x0011e8000c101b06 */
[----:B--2---:R-:W2:Y:S02]  /*0530*/  LDG.E.64 R14, desc[UR6][R10.64+-0x18] ;  /* 0xffffe8060a0e7981 */ /* 0x004ea4000c1e1b00 */
[----:B--2---:R-:W0:Y:S02]  /*0540*/  F2I.F64.TRUNC R28, R14 ;  /* 0x0000000e001c7311 */ /* 0x004e24000030d100 */
[----:B---3--:R1:W-:Y:S06]  /*0550*/  STG.E.64 desc[UR6][R10.64+-0x18], R20 ;  /* 0xffffe8140a007986 */ /* 0x0083ec000c101b06 */
[----:B0-----:R-:W0:Y:S01]  /*0560*/  I2F.F64 R16, R28 ;  /* 0x0000001c00107312 */ /* 0x001e220000201c00 */
[----:B-1----:R-:W2:Y:S04]  /*0570*/  LDG.E.64 R20, desc[UR6][R12.64+-0x10] ;  /* 0xfffff0060c147981 */ /* 0x002ea8000c1e1b00 */
[----:B0-----:R0:W-:Y:S04]  /*0580*/  STG.E.64 desc[UR6][R12.64+-0x18], R16 ;  /* 0xffffe8100c007986 */ /* 0x0011e8000c101b06 */
[----:B------:R-:W3:Y:S02]  /*0590*/  LDG.E.64 R14, desc[UR6][R10.64+-0x10] ;  /* 0xfffff0060a0e7981 */ /* 0x000ee4000c1e1b00 */
[----:B---3--:R-:W1:Y:S02]  /*05a0*/  F2I.F64.TRUNC R28, R14 ;  /* 0x0000000e001c7311 */ /* 0x008e64000030d100 */
[----:B--2---:R-:W-:Y:S06]  /*05b0*/  STG.E.64 desc[UR6][R10.64+-0x10], R20 ;  /* 0xfffff0140a007986 */ /* 0x004fec000c101b06 */
[----:B-1----:R-:W1:Y:S02]  /*05c0*/  I2F.F64 R14, R28 ;  /* 0x0000001c000e7312 */ /* 0x002e640000201c00 */
[----:B-1----:R1:W-:Y:S04]  /*05d0*/  STG.E.64 desc[UR6][R12.64+-0x10], R14 ;  /* 0xfffff00e0c007986 */ /* 0x0023e8000c101b06 */
[----:B0-----:R-:W2:Y:S04]  /*05e0*/  LDG.E.64 R16, desc[UR6][R10.64+-0x8] ;  /* 0xfffff8060a107981 */ /* 0x001ea8000c1e1b00 */
[----:B-1----:R-:W3:Y:S01]  /*05f0*/  LDG.E.64 R14, desc[UR6][R12.64+-0x8] ;  /* 0xfffff8060c0e7981 */ /* 0x002ee2000c1e1b00 */
[----:B--2---:R-:W0:Y:S08]  /*0600*/  F2I.F64.TRUNC R28, R16 ;  /* 0x00000010001c7311 */ /* 0x004e30000030d100 */
[----:B0-----:R-:W0:Y:S01]  /*0610*/  I2F.F64 R20, R28 ;  /* 0x0000001c00147312 */ /* 0x001e220000201c00 */
[----:B---3--:R1:W-:Y:S04]  /*0620*/  STG.E.64 desc[UR6][R10.64+-0x8], R14 ;  /* 0xfffff80e0a007986 */ /* 0x0083e8000c101b06 */
[----:B0-----:R0:W-:Y:S04]  /*0630*/  STG.E.64 desc[UR6][R12.64+-0x8], R20 ;  /* 0xfffff8140c007986 */ /* 0x0011e8000c101b06 */
[----:B------:R-:W2:Y:S04]  /*0640*/  LDG.E.64 R16, desc[UR6][R10.64] ;  /* 0x000000060a107981 */ /* 0x000ea8000c1e1b00 */
[----:B-1----:R-:W3:Y:S01]  /*0650*/  LDG.E.64 R14, desc[UR6][R12.64] ;  /* 0x000000060c0e7981 */ /* 0x002ee2000c1e1b00 */
[----:B--2---:R-:W0:Y:S08]  /*0660*/  F2I.F64.TRUNC R28, R16 ;  /* 0x00000010001c7311 */ /* 0x004e30000030d100 */
[----:B0-----:R-:W0:Y:S01]  /*0670*/  I2F.F64 R20, R28 ;  /* 0x0000001c00147312 */ /* 0x001e220000201c00 */
[----:B---3--:R1:W-:Y:S04]  /*0680*/  STG.E.64 desc[UR6][R10.64], R14 ;  /* 0x0000000e0a007986 */ /* 0x0083e8000c101b06 */
[----:B------:R-:W2:Y:S04]  /*0690*/  LDG.E.64 R16, desc[UR6][R12.64+0x8] ;  /* 0x000008060c107981 */ /* 0x000ea8000c1e1b00 */
[----:B0-----:R-:W-:Y:S04]  /*06a0*/  STG.E.64 desc[UR6][R12.64], R20 ;  /* 0x000000140c007986 */ /* 0x001fe8000c101b06 */
[----:B-1----:R-:W3:Y:S02]  /*06b0*/  LDG.E.64 R14, desc[UR6][R10.64+0x8] ;  /* 0x000008060a0e7981 */ /* 0x002ee4000c1e1b00 */
[----:B---3--:R-:W0:Y:S02]  /*06c0*/  F2I.F64.TRUNC R28, R14 ;  /* 0x0000000e001c7311 */ /* 0x008e24000030d100 */
[----:B--2---:R1:W-:Y:S06]  /*06d0*/  STG.E.64 desc[UR6][R10.64+0x8], R16 ;  /* 0x000008100a007986 */ /* 0x0043ec000c101b06 */
[----:B0-----:R-:W0:Y:S01]  /*06e0*/  I2F.F64 R14, R28 ;  /* 0x0000001c000e7312 */ /* 0x001e220000201c00 */
[----:B-1----:R-:W2:Y:S04]  /*06f0*/  LDG.E.64 R16, desc[UR6][R12.64+0x10] ;  /* 0x000010060c107981 */ /* 0x002ea8000c1e1b00 */
[----:B0-----:R0:W-:Y:S04]  /*0700*/  STG.E.64 desc[UR6][R12.64+0x8], R14 ;  /* 0x0000080e0c007986 */ /* 0x0011e8000c101b06 */
[----:B------:R-:W3:Y:S02]  /*0710*/  LDG.E.64 R20, desc[UR6][R10.64+0x10] ;  /* 0x000010060a147981 */ /* 0x000ee4000c1e1b00 */
[----:B---3--:R-:W0:Y:S02]  /*0720*/  F2I.F64.TRUNC R28, R20 ;  /* 0x00000014001c7311 */ /* 0x008e24000030d100 */
[----:B--2---:R-:W-:Y:S06]  /*0730*/  STG.E.64 desc[UR6][R10.64+0x10], R16 ;  /* 0x000010100a007986 */ /* 0x004fec000c101b06 */
[----:B0-----:R-:W0:Y:S02]  /*0740*/  I2F.F64 R14, R28 ;  /* 0x0000001c000e7312 */ /* 0x001e240000201c00 */
[----:B0-----:R0:W-:Y:S04]  /*0750*/  STG.E.64 desc[UR6][R12.64+0x10], R14 ;  /* 0x0000100e0c007986 */ /* 0x0011e8000c101b06 */
[----:B------:R-:W2:Y:S04]  /*0760*/  LDG.E.64 R20, desc[UR6][R10.64+0x18] ;  /* 0x000018060a147981 */ /* 0x000ea8000c1e1b00 */
[----:B0-----:R-:W3:Y:S01]  /*0770*/  LDG.E.64 R14, desc[UR6][R12.64+0x18] ;  /* 0x000018060c0e7981 */ /* 0x001ee2000c1e1b00 */
[----:B------:R-:W-:-:S04]  /*0780*/  IADD3 R22, PT, PT, R22, 0x8, RZ ;  /* 0x0000000816167810 */ /* 0x000fc80007ffe0ff */
[----:B------:R-:W-:Y:S01]  /*0790*/  ISETP.NE.AND P0, PT, R22, RZ, PT ;  /* 0x000000ff1600720c */ /* 0x000fe20003f05270 */
[----:B------:R-:W-:Y:S02]  /*07a0*/  VIADD R29, R29, 0x8 ;  /* 0x000000081d1d7836 */ /* 0x000fe40000000000 */
[----:B------:R-:W-:Y:S01]  /*07b0*/  VIADD R27, R27, 0x8 ;  /* 0x000000081b1b7836 */ /* 0x000fe20000000000 */
[----:B--2---:R-:W0:Y:S08]  /*07c0*/  F2I.F64.TRUNC R20, R20 ;  /* 0x0000001400147311 */ /* 0x004e30000030d100 */
[----:B0-----:R-:W0:Y:S01]  /*07d0*/  I2F.F64 R16, R20 ;  /* 0x0000001400107312 */ /* 0x001e220000201c00 */
[----:B---3--:R1:W-:Y:S04]  /*07e0*/  STG.E.64 desc[UR6][R10.64+0x18], R14 ;  /* 0x0000180e0a007986 */ /* 0x0083e8000c101b06 */
[----:B0-----:R1:W-:Y:S01]  /*07f0*/  STG.E.64 desc[UR6][R12.64+0x18], R16 ;  /* 0x000018100c007986 */ /* 0x0013e2000c101b06 */
[----:B------:R-:W-:Y:S05]  /*0800*/  @P0 BRA `(.L_x_22) ;  /* 0xfffffffc00240947 */ /* 0x000fea000383ffff */
[----:B------:R-:W-:Y:S05]  /*0810*/  BSYNC.RECONVERGENT B2 ;  /* 0x0000000000027941 */ /* 0x000fea0003800200 */
.L_x_21:
[----:B------:R-:W-:-:S07]  /*0820*/  IMAD.MOV.U32 R22, RZ, RZ, R6 ;  /* 0x000000ffff167224 */ /* 0x000fce00078e0006 */
.L_x_20:
[----:B------:R-:W-:Y:S05]  /*0830*/  BSYNC.RECONVERGENT B1 ;  /* 0x0000000000017941 */ /* 0x000fea0003800200 */
.L_x_19:
[----:B------:R-:W-:-:S13]  /*0840*/  ISETP.NE.AND P0, PT, R24, RZ, PT ;  /* 0x000000ff1800720c */ /* 0x000fda0003f05270 */
[----:B------:R-:W-:Y:S05]  /*0850*/  @!P0 BRA `(.L_x_15) ;  /* 0x0000000000fc8947 */ /* 0x000fea0003800000 */
[----:B-1----:R-:W-:Y:S02]  /*0860*/  IADD3 R10, PT, PT, R24, -0x1, RZ ;  /* 0xffffffff180a7810 */ /* 0x002fe40007ffe0ff */
[----:B------:R-:W-:Y:S02]  /*0870*/  ISETP.NE.AND P1, PT, R25, RZ, PT ;  /* 0x000000ff1900720c */ /* 0x000fe40003f25270 */
[----:B------:R-:W-:-:S13]  /*0880*/  ISETP.GE.U32.AND P0, PT, R10, 0x3, PT ;  /* 0x000000030a00780c */ /* 0x000fda0003f06070 */
[----:B------:R-:W-:Y:S05]  /*0890*/  @!P0 BRA `(.L_x_23) ;  /* 0x0000000000748947 */ /* 0x000fea0003800000 */
[----:B------:R-:W-:-:S04]  /*08a0*/  IMAD.IADD R17, R7, 0x1, R22 ;  /* 0x0000000107117824 */ /* 0x000fc800078e0216 */
[----:B------:R-:W-:-:S05]  /*08b0*/  IMAD.WIDE R16, R17, 0x8, R8 ;  /* 0x0000000811107825 */ /* 0x000fca00078e0208 */
[----:B------:R-:W2:Y:S01]  /*08c0*/  LDG.E.64 R28, desc[UR6][R16.64] ;  /* 0x00000006101c7981 */ /* 0x000ea2000c1e1b00 */
[----:B------:R-:W-:-:S04]  /*08d0*/  IMAD.IADD R15, R22, 0x1, R23 ;  /* 0x00000001160f7824 */ /* 0x000fc800078e0217 */
[----:B------:R-:W-:-:S05]  /*08e0*/  IMAD.WIDE R14, R15, 0x8, R8 ;  /* 0x000000080f0e7825 */ /* 0x000fca00078e0208 */
[----:B------:R-:W3:Y:S01]  /*08f0*/  LDG.E.64 R20, desc[UR6][R14.64] ;  /* 0x000000060e147981 */ /* 0x000ee2000c1e1b00 */
[----:B--2---:R-:W0:Y:S03]  /*0900*/  F2I.F64.TRUNC R18, R28 ;  /* 0x0000001c00127311 */ /* 0x004e26000030d100 */
[----:B---3--:R-:W-:Y:S04]  /*0910*/  STG.E.64 desc[UR6][R16.64], R20 ;  /* 0x0000001410007986 */ /* 0x008fe8000c101b06 */
[----:B------:R-:W2:Y:S01]  /*0920*/  LDG.E.64 R10, desc[UR6][R14.64+0x8] ;  /* 0x000008060e0a7981 */ /* 0x000ea2000c1e1b00 */
[----:B0-----:R-:W0:Y:S03]  /*0930*/  I2F.F64 R18, R18 ;  /* 0x0000001200127312 */ /* 0x001e260000201c00 */
[----:B0-----:R-:W-:Y:S04]  /*0940*/  STG.E.64 desc[UR6][R14.64], R18 ;  /* 0x000000120e007986 */ /* 0x001fe8000c101b06 */
[----:B------:R-:W3:Y:S02]  /*0950*/  LDG.E.64 R12, desc[UR6][R16.64+0x8] ;  /* 0x00000806100c7981 */ /* 0x000ee4000c1e1b00 */
[----:B---3--:R-:W0:Y:S02]  /*0960*/  F2I.F64.TRUNC R27, R12 ;  /* 0x0000000c001b7311 */ /* 0x008e24000030d100 */
[----:B--2---:R1:W-:Y:S04]  /*0970*/  STG.E.64 desc[UR6][R16.64+0x8], R10 ;  /* 0x0000080a10007986 */ /* 0x0043e8000c101b06 */
[----:B------:R-:W2:Y:S02]  /*0980*/  LDG.E.64 R28, desc[UR6][R14.64+0x10] ;  /* 0x000010060e1c7981 */ /* 0x000ea4000c1e1b00 */
[----:B0-----:R-:W0:Y:S02]  /*0990*/  I2F.F64 R12, R27 ;  /* 0x0000001b000c7312 */ /* 0x001e240000201c00 */
[----:B0-----:R0:W-:Y:S04]  /*09a0*/  STG.E.64 desc[UR6][R14.64+0x8], R12 ;  /* 0x0000080c0e007986 */ /* 0x0011e8000c101b06 */
[----:B-1----:R-:W3:Y:S04]  /*09b0*/  LDG.E.64 R10, desc[UR6][R16.64+0x10] ;  /* 0x00001006100a7981 */ /* 0x002ee8000c1e1b00 */
[----:B--2---:R1:W-:Y:S04]  /*09c0*/  STG.E.64 desc[UR6][R16.64+0x10], R28 ;  /* 0x0000101c10007986 */ /* 0x0043e8000c101b06 */
[----:B0-----:R-:W2:Y:S01]  /*09d0*/  LDG.E.64 R12, desc[UR6][R14.64+0x18] ;  /* 0x000018060e0c7981 */ /* 0x001ea2000c1e1b00 */
[----:B---3--:R-:W0:Y:S08]  /*09e0*/  F2I.F64.TRUNC R27, R10 ;  /* 0x0000000a001b7311 */ /* 0x008e30000030d100 */
[----:B0-----:R-:W0:Y:S02]  /*09f0*/  I2F.F64 R20, R27 ;  /* 0x0000001b00147312 */ /* 0x001e240000201c00 */
[----:B0-----:R1:W-:Y:S04]  /*0a00*/  STG.E.64 desc[UR6][R14.64+0x10], R20 ;  /* 0x000010140e007986 */ /* 0x0013e8000c101b06 */
[----:B------:R-:W3:Y:S01]  /*0a10*/  LDG.E.64 R18, desc[UR6][R16.64+0x18] ;  /* 0x0000180610127981 */ /* 0x000ee2000c1e1b00 */
[----:B------:R-:W-:-:S03]  /*0a20*/  VIADD R22, R22, 0x4 ;  /* 0x0000000416167836 */ /* 0x000fc60000000000 */
[----:B--2---:R1:W-:Y:S01]  /*0a30*/  STG.E.64 desc[UR6][R16.64+0x18], R12 ;  /* 0x0000180c10007986 */ /* 0x0043e2000c101b06 */
[----:B---3--:R-:W0:Y:S08]  /*0a40*/  F2I.F64.TRUNC R18, R18 ;  /* 0x0000001200127311 */ /* 0x008e30000030d100 */
[----:B0-----:R-:W0:Y:S02]  /*0a50*/  I2F.F64 R10, R18 ;  /* 0x00000012000a7312 */ /* 0x001e240000201c00 */
[----:B0-----:R1:W-:Y:S02]  /*0a60*/  STG.E.64 desc[UR6][R14.64+0x18], R10 ;  /* 0x0000180a0e007986 */ /* 0x0013e4000c101b06 */
.L_x_23:
[----:B------:R-:W-:Y:S05]  /*0a70*/  @!P1 BRA `(.L_x_15) ;  /* 0x0000000000749947 */ /* 0x000fea0003800000 */
[----:B------:R-:W-:-:S13]  /*0a80*/  ISETP.NE.AND P0, PT, R25, 0x1, PT ;  /* 0x000000011900780c */ /* 0x000fda0003f05270 */
[----:B-1----:R-:W-:-:S05]  /*0a90*/  @P0 IADD3 R11, PT, PT, R7, R22, RZ ;  /* 0x00000016070b0210 */ /* 0x002fca0007ffe0ff */
[----:B------:R-:W-:-:S05]  /*0aa0*/  @P0 IMAD.WIDE R10, R11, 0x8, R8 ;  /* 0x000000080b0a0825 */ /* 0x000fca00078e0208 */
[----:B------:R-:W2:Y:S01]  /*0ab0*/  @P0 LDG.E.64 R16, desc[UR6][R10.64] ;  /* 0x000000060a100981 */ /* 0x000ea2000c1e1b00 */
[----:B------:R-:W-:-:S04]  /*0ac0*/  @P0 IMAD.IADD R13, R22, 0x1, R23 ;  /* 0x00000001160d0824 */ /* 0x000fc800078e0217 */
[----:B------:R-:W-:-:S05]  /*0ad0*/  @P0 IMAD.WIDE R12, R13, 0x8, R8 ;  /* 0x000000080d0c0825 */ /* 0x000fca00078e0208 */
[----:B------:R-:W3:Y:S01]  /*0ae0*/  @P0 LDG.E.64 R14, desc[UR6][R12.64] ;  /* 0x000000060c0e0981 */ /* 0x000ee2000c1e1b00 */
[----:B--2---:R-:W0:Y:S03]  /*0af0*/  @P0 F2I.F64.TRUNC R28, R16 ;  /* 0x00000010001c0311 */ /* 0x004e26000030d100 */
[----:B---3--:R1:W-:Y:S05]  /*0b00*/  @P0 STG.E.64 desc[UR6][R10.64], R14 ;  /* 0x0000000e0a000986 */ /* 0x0083ea000c101b06 */
[----:B0-----:R-:W0:Y:S01]  /*0b10*/  @P0 I2F.F64 R28, R28 ;  /* 0x0000001c001c0312 */ /* 0x001e220000201c00 */
[----:B-1----:R-:W2:Y:S04]  /*0b20*/  @P0 LDG.E.64 R14, desc[UR6][R12.64+0x8] ;  /* 0x000008060c0e0981 */ /* 0x002ea8000c1e1b00 */
[----:B0-----:R0:W-:Y:S04]  /*0b30*/  @P0 STG.E.64 desc[UR6][R12.64], R28 ;  /* 0x0000001c0c000986 */ /* 0x0011e8000c101b06 */
[----:B------:R-:W3:Y:S01]  /*0b40*/  @P0 LDG.E.64 R20, desc[UR6][R10.64+0x8] ;  /* 0x000008060a140981 */ /* 0x000ee2000c1e1b00 */
[----:B------:R-:W-:Y:S01]  /*0b50*/  LOP3.LUT P1, RZ, R0, 0x1, RZ, 0xc0, !PT ;  /* 0x0000000100ff7812 */ /* 0x000fe2000782c0ff */
[----:B------:R-:W-:-:S12]  /*0b60*/  @P0 VIADD R22, R22, 0x2 ;  /* 0x0000000216160836 */ /* 0x000fd80000000000 */
[----:B------:R-:W-:-:S04]  /*0b70*/  @P1 IMAD.IADD R27, R7, 0x1, R22 ;  /* 0x00000001071b1824 */ /* 0x000fc800078e0216 */
[----:B------:R-:W-:Y:S01]  /*0b80*/  @P1 IMAD.WIDE R16, R27, 0x8, R8 ;  /* 0x000000081b101825 */ /* 0x000fe200078e0208 */
[----:B------:R-:W-:-:S05]  /*0b90*/  @P1 IADD3 R23, PT, PT, R22, R23, RZ ;  /* 0x0000001716171210 */ /* 0x000fca0007ffe0ff */
[----:B------:R-:W-:Y:S01]  /*0ba0*/  @P1 IMAD.WIDE R8, R23, 0x8, R8 ;  /* 0x0000000817081825 */ /* 0x000fe200078e0208 */
[----:B---3--:R-:W1:Y:S01]  /*0bb0*/  @P0 F2I.F64.TRUNC R18, R20 ;  /* 0x0000001400120311 */ /* 0x008e62000030d100 */
[----:B--2---:R3:W-:Y:S07]  /*0bc0*/  @P0 STG.E.64 desc[UR6][R10.64+0x8], R14 ;  /* 0x0000080e0a000986 */ /* 0x0047ee000c101b06 */
[----:B-1----:R-:W1:Y:S02]  /*0bd0*/  @P0 I2F.F64 R18, R18 ;  /* 0x0000001200120312 */ /* 0x002e640000201c00 */
[----:B-1----:R3:W-:Y:S04]  /*0be0*/  @P0 STG.E.64 desc[UR6][R12.64+0x8], R18 ;  /* 0x000008120c000986 */ /* 0x0027e8000c101b06 */
[----:B0-----:R-:W2:Y:S04]  /*0bf0*/  @P1 LDG.E.64 R28, desc[UR6][R16.64] ;  /* 0x00000006101c1981 */ /* 0x001ea8000c1e1b00 */
[----:B------:R-:W4:Y:S01]  /*0c00*/  @P1 LDG.E.64 R20, desc[UR6][R8.64] ;  /* 0x0000000608141981 */ /* 0x000f22000c1e1b00 */
[----:B--2---:R-:W0:Y:S08]  /*0c10*/  @P1 F2I.F64.TRUNC R22, R28 ;  /* 0x0000001c00161311 */ /* 0x004e30000030d100 */
[----:B0-----:R-:W0:Y:S01]  /*0c20*/  @P1 I2F.F64 R22, R22 ;  /* 0x0000001600161312 */ /* 0x001e220000201c00 */
[----:B----4-:R3:W-:Y:S04]  /*0c30*/  @P1 STG.E.64 desc[UR6][R16.64], R20 ;  /* 0x0000001410001986 */ /* 0x0107e8000c101b06 */
[----:B0-----:R3:W-:Y:S02]  /*0c40*/  @P1 STG.E.64 desc[UR6][R8.64], R22 ;  /* 0x0000001608001986 */ /* 0x0017e4000c101b06 */
.L_x_15:
[----:B012---:R-:W-:Y:S05]  /*0c50*/  BSYNC.RECONVERGENT B0 ;  /* 0x0000000000007941 */ /* 0x007fea0003800200 */
.L_x_14:
[----:B------:R-:W-:Y:S05]  /*0c60*/  WARPSYNC.ALL ;  /* 0x0000000000007948 */ /* 0x000fea0003800000 */
[----:B------:R-:W0:Y:S08]  /*0c70*/  LDC R0, c[0x0][0x38c] ;  /* 0x0000e300ff007b82 */ /* 0x000e300000000800 */
[----:B---3--:R-:W1:Y:S08]  /*0c80*/  LDC.64 R8, c[0x0][0x380] ;  /* 0x0000e000ff087b82 */ /* 0x008e700000000a00 */
[----:B------:R-:W-:Y:S01]  /*0c90*/  BAR.SYNC.DEFER_BLOCKING 0x0 ;  /* 0x0000000000007b1d */ /* 0x000fe20000010000 */
[----:B------:R-:W-:-:S05]  /*0ca0*/  IMAD.MOV.U32 R10, RZ, RZ, 0x1 ;  /* 0x00000001ff0a7424 */ /* 0x000fca00078e00ff */
[----:B------:R-:W2:Y:S01]  /*0cb0*/  LDCU UR4, c[0x0][0x388] ;  /* 0x00007100ff0477ac */ /* 0x000ea20008000800 */
[----:B0-----:R-:W-:-:S04]  /*0cc0*/  IMAD R15, R5, R0, R5 ;  /* 0x00000000050f7224 */ /* 0x001fc800078e0205 */
[----:B-1----:R-:W-:-:S06]  /*0cd0*/  IMAD.WIDE R14, R15, 0x8, R8 ;  /* 0x000000080f0e7825 */ /* 0x002fcc00078e0208 */
[----:B------:R-:W3:Y:S01]  /*0ce0*/  LDG.E.64 R14, desc[UR6][R14.64] ;  /* 0x000000060e0e7981 */ /* 0x000ee2000c1e1b00 */
[----:B------:R-:W-:-:S04]  /*0cf0*/  IMAD R11, R5, R0, R2 ;  /* 0x00000000050b7224 */ /* 0x000fc800078e0202 */
[----:B------:R-:W-:-:S05]  /*0d00*/  IMAD.WIDE R8, R11, 0x8, R8 ;  /* 0x000000080b087825 */ /* 0x000fca00078e0208 */
[----:B------:R-:W4:Y:S01]  /*0d10*/  LDG.E.64 R12, desc[UR6][R8.64] ;  /* 0x00000006080c7981 */ /* 0x000f22000c1e1b00 */
[----:B--2---:R-:W-:Y:S01]  /*0d20*/  UISETP.GE.U32.AND UP0, UPT, UR4, 0x4, UPT ;  /* 0x000000040400788c */ /* 0x004fe2000bf06070 */
[----:B------:R-:W-:Y:S01]  /*0d30*/  BSSY.RECONVERGENT B0, `(.L_x_24) ;  /* 0x0000012000007945 */ /* 0x000fe20003800200 */
[----:B---3--:R-:W0:Y:S01]  /*0d40*/  MUFU.RCP64H R11, R15 ;  /* 0x0000000f000b7308 */ /* 0x008e220000001800 */
[----:B----4-:R-:W-:Y:S01]  /*0d50*/  FSETP.GEU.AND P1, PT, |R13|, 6.5827683646048100446e-37, PT ;  /* 0x036000000d00780b */ /* 0x010fe20003f2e200 */
[----:B0-----:R-:W-:-:S08]  /*0d60*/  DFMA R16, -R14, R10, 1 ;  /* 0x3ff000000e10742b */ /* 0x001fd0000000010a */
[----:B------:R-:W-:-:S08]  /*0d70*/  DFMA R16, R16, R16, R16 ;  /* 0x000000101010722b */ /* 0x000fd00000000010 */
[----:B------:R-:W-:-:S08]  /*0d80*/  DFMA R16, R10, R16, R10 ;  /* 0x000000100a10722b */ /* 0x000fd0000000000a */
[----:B------:R-:W-:-:S08]  /*0d90*/  DFMA R18, -R14, R16, 1 ;  /* 0x3ff000000e12742b */ /* 0x000fd00000000110 */
[----:B------:R-:W-:-:S08]  /*0da0*/  DFMA R18, R16, R18, R16 ;  /* 0x000000121012722b */ /* 0x000fd00000000010 */
[----:B------:R-:W-:-:S08]  /*0db0*/  DMUL R10, R12, R18 ;  /* 0x000000120c0a7228 */ /* 0x000fd00000000000 */
[----:B------:R-:W-:-:S08]  /*0dc0*/  DFMA R16, -R14, R10, R12 ;  /* 0x0000000a0e10722b */ /* 0x000fd0000000010c */
[----:B------:R-:W-:-:S10]  /*0dd0*/  DFMA R10, R18, R16, R10 ;  /* 0x00000010120a722b */ /* 0x000fd4000000000a */
[----:B------:R-:W-:-:S05]  /*0de0*/  FFMA R0, RZ, R15, R11 ;  /* 0x0000000fff007223 */ /* 0x000fca000000000b */
[----:B------:R-:W-:-:S13]  /*0df0*/  FSETP.GT.AND P0, PT, |R0|, 1.469367938527859385e-39, PT ;  /* 0x001000000000780b */ /* 0x000fda0003f04200 */
[----:B------:R-:W-:Y:S05]  /*0e00*/  @P0 BRA P1, `(.L_x_25) ;  /* 0x0000000000100947 */ /* 0x000fea0000800000 */
[----:B------:R-:W-:-:S07]  /*0e10*/  MOV R0, 0xe30 ;  /* 0x00000e3000007802 */ /* 0x000fce0000000f00 */
[----:B------:R-:W-:Y:S05]  /*0e20*/  CALL.REL.NOINC `($__internal_0_$__cuda_sm20_div_rn_f64_full) ;  /* 0x0000000400a07944 */ /* 0x000fea0003c00000 */
[----:B------:R-:W-:Y:S02]  /*0e30*/  IMAD.MOV.U32 R10, RZ, RZ, R18 ;  /* 0x000000ffff0a7224 */ /* 0x000fe400078e0012 */
[----:B------:R-:W-:-:S07]  /*0e40*/  IMAD.MOV.U32 R11, RZ, RZ, R19 ;  /* 0x000000ffff0b7224 */ /* 0x000fce00078e0013 */
.L_x_25:
[----:B------:R-:W-:Y:S05]  /*0e50*/  BSYNC.RECONVERGENT B0 ;  /* 0x0000000000007941 */ /* 0x000fea0003800200 */
.L_x_24:
[----:B------:R0:W-:Y:S01]  /*0e60*/  STG.E.64 desc[UR6][R8.64], R10 ;  /* 0x0000000a08007986 */ /* 0x0001e2000c101b06 */
[----:B------:R-:W-:Y:S01]  /*0e70*/  MOV R0, RZ ;  /* 0x000000ff00007202 */ /* 0x000fe20000000f00 */
[----:B------:R-:W-:Y:S06]  /*0e80*/  BAR.SYNC.DEFER_BLOCKING 0x0 ;  /* 0x0000000000007b1d */ /* 0x000fec0000010000 */
[----:B------:R-:W-:Y:S05]  /*0e90*/  BRA.U !UP0, `(.L_x_26) ;  /* 0x0000000108c47547 */ /* 0x000fea000b800000 */
[----:B------:R-:W1:Y:S01]  /*0ea0*/  LDC R27, c[0x0][0x38c] ;  /* 0x0000e300ff1b7b82 */ /* 0x000e620000000800 */
[----:B------:R-:W-:-:S07]  /*0eb0*/  UMOV UR4, URZ ;  /* 0x000000ff00047c82 */ /* 0x000fce0008000000 */
[----:B0-----:R-:W0:Y:S02]  /*0ec0*/  LDC.64 R10, c[0x0][0x380] ;  /* 0x0000e000ff0a7b82 */ /* 0x001e240000000a00 */
.L_x_28:
[----:B01----:R-:W-:-:S04]  /*0ed0*/  IMAD R15, R27, UR4, R5 ;  /* 0x000000041b0f7c24 */ /* 0x003fc8000f8e0205 */
[----:B0-----:R-:W-:-:S05]  /*0ee0*/  IMAD.WIDE R14, R15, 0x8, R10 ;  /* 0x000000080f0e7825 */ /* 0x001fca00078e020a */
[----:B------:R-:W2:Y:S01]  /*0ef0*/  LDG.E.64 R12, desc[UR6][R14.64] ;  /* 0x000000060e0c7981 */ /* 0x000ea2000c1e1b00 */
[----:B------:R-:W-:-:S04]  /*0f00*/  IMAD R21, R27, UR4, R2 ;  /* 0x000000041b157c24 */ /* 0x000fc8000f8e0202 */
[----:B------:R-:W-:Y:S01]  /*0f10*/  IMAD.WIDE R20, R21, 0x8, R10 ;  /* 0x0000000815147825 */ /* 0x000fe200078e020a */
[----:B--2---:R-:W-:-:S06]  /*0f20*/  DSETP.NEU.AND P0, PT, R12, RZ, PT ;  /* 0x000000ff0c00722a */ /* 0x004fcc0003f0d000 */
[----:B------:R-:W-:-:S13]  /*0f30*/  ISETP.EQ.OR P0, PT, R5, UR4, !P0 ;  /* 0x0000000405007c0c */ /* 0x000fda000c702670 */
[----:B------:R-:W2:Y:S04]  /*0f40*/  @!P0 LDG.E.64 R18, desc[UR6][R20.64] ;  /* 0x0000000614128981 */ /* 0x000ea8000c1e1b00 */
[----:B------:R-:W2:Y:S02]  /*0f50*/  @!P0 LDG.E.64 R16, desc[UR6][R8.64] ;  /* 0x0000000608108981 */ /* 0x000ea4000c1e1b00 */
[----:B--2---:R-:W-:Y:S01]  /*0f60*/  @!P0 DFMA R16, -R12, R16, R18 ;  /* 0x000000100c10822b */ /* 0x004fe20000000112 */
[----:B------:R-:W-:-:S06]  /*0f70*/  IMAD.WIDE R18, R27, 0x8, R14 ;  /* 0x000000081b127825 */ /* 0x000fcc00078e020e */
[----:B------:R0:W-:Y:S04]  /*0f80*/  @!P0 STG.E.64 desc[UR6][R20.64], R16 ;  /* 0x0000001014008986 */ /* 0x0001e8000c101b06 */
[----:B------:R-:W2:Y:S01]  /*0f90*/  LDG.E.64 R12, desc[UR6][R18.64] ;  /* 0x00000006120c7981 */ /* 0x000ea2000c1e1b00 */
[----:B------:R-:W-:Y:S01]  /*0fa0*/  UIADD3 UR5, UPT, UPT, UR4, 0x1, URZ ;  /* 0x0000000104057890 */ /* 0x000fe2000fffe0ff */
[----:B------:R-:W-:Y:S01]  /*0fb0*/  IMAD.WIDE R22, R27, 0x8, R20 ;  /* 0x000000081b167825 */ /* 0x000fe200078e0214 */
[----:B--2---:R-:W-:-:S06]  /*0fc0*/  DSETP.NEU.AND P0, PT, R12, RZ, PT ;  /* 0x000000ff0c00722a */ /* 0x004fcc0003f0d000 */
[----:B------:R-:W-:-:S13]  /*0fd0*/  ISETP.EQ.OR P0, PT, R5, UR5, !P0 ;  /* 0x0000000505007c0c */ /* 0x000fda000c702670 */
[----:B0-----:R-:W2:Y:S04]  /*0fe0*/  @!P0 LDG.E.64 R16, desc[UR6][R22.64] ;  /* 0x0000000616108981 */ /* 0x001ea8000c1e1b00 */
        /* <DEDUP_REMOVED lines=17> */
[----:B------:R-:W-:-:S06]  /*1100*/  UIADD3 UR4, UPT, UPT, UR4, 0x4, URZ ;  /* 0x0000000404047890 */ /* 0x000fcc000fffe0ff */
[----:B------:R-:W-:Y:S01]  /*1110*/  ISETP.NE.AND P1, PT, R4, UR4, PT ;  /* 0x0000000404007c0c */ /* 0x000fe2000bf25270 */
[----:B--2---:R-:W-:-:S06]  /*1120*/  DSETP.NEU.AND P0, PT, R16, RZ, PT ;  /* 0x000000ff1000722a */ /* 0x004fcc0003f0d000 */
[----:B------:R-:W-:-:S13]  /*1130*/  ISETP.EQ.OR P0, PT, R5, UR5, !P0 ;  /* 0x0000000505007c0c */ /* 0x000fda000c702670 */
[----:B0-----:R-:W-:Y:S05]  /*1140*/  @P0 BRA `(.L_x_27) ;  /* 0x0000000000100947 */ /* 0x001fea0003800000 */
[----:B------:R-:W2:Y:S04]  /*1150*/  LDG.E.64 R18, desc[UR6][R14.64] ;  /* 0x000000060e127981 */ /* 0x000ea8000c1e1b00 */
[----:B------:R-:W2:Y:S02]  /*1160*/  LDG.E.64 R12, desc[UR6][R8.64] ;  /* 0x00000006080c7981 */ /* 0x000ea4000c1e1b00 */
[----:B--2---:R-:W-:-:S07]  /*1170*/  DFMA R12, -R16, R12, R18 ;  /* 0x0000000c100c722b */ /* 0x004fce0000000112 */
[----:B------:R0:W-:Y:S04]  /*1180*/  STG.E.64 desc[UR6][R14.64], R12 ;  /* 0x0000000c0e007986 */ /* 0x0001e8000c101b06 */
.L_x_27:
[----:B------:R-:W-:Y:S05]  /*1190*/  @P1 BRA `(.L_x_28) ;  /* 0xfffffffc004c1947 */ /* 0x000fea000383ffff */
[----:B------:R-:W-:-:S07]  /*11a0*/  IMAD.MOV.U32 R0, RZ, RZ, R4 ;  /* 0x000000ffff007224 */ /* 0x000fce00078e0004 */
.L_x_26:
[----:B------:R-:W-:-:S13]  /*11b0*/  ISETP.NE.AND P0, PT, R3, RZ, PT ;  /* 0x000000ff0300720c */ /* 0x000fda0003f05270 */
[----:B------:R-:W-:Y:S05]  /*11c0*/  @!P0 BRA `(.L_x_29) ;  /* 0x0000000000a08947 */ /* 0x000fea0003800000 */
[----:B------:R-:W1:Y:S08]  /*11d0*/  LDC R21, c[0x0][0x38c] ;  /* 0x0000e300ff157b82 */ /* 0x000e700000000800 */
[----:B0-----:R-:W0:Y:S01]  /*11e0*/  LDC.64 R12, c[0x0][0x380] ;  /* 0x0000e000ff0c7b82 */ /* 0x001e220000000a00 */
[----:B-1----:R-:W-:-:S04]  /*11f0*/  IMAD R11, R0, R21, R5 ;  /* 0x00000015000b7224 */ /* 0x002fc800078e0205 */
[----:B0-----:R-:W-:-:S05]  /*1200*/  IMAD.WIDE R10, R11, 0x8, R12 ;  /* 0x000000080b0a7825 */ /* 0x001fca00078e020c */
[----:B------:R-:W2:Y:S01]  /*1210*/  LDG.E.64 R14, desc[UR6][R10.64] ;  /* 0x000000060a0e7981 */ /* 0x000ea2000c1e1b00 */
[----:B------:R-:W-:Y:S01]  /*1220*/  IMAD R17, R0, R21, R2 ;  /* 0x0000001500117224 */ /* 0x000fe200078e0202 */
[----:B------:R-:W-:-:S03]  /*1230*/  ISETP.NE.AND P1, PT, R3, 0x1, PT ;  /* 0x000000010300780c */ /* 0x000fc60003f25270 */
[----:B------:R-:W-:Y:S01]  /*1240*/  IMAD.WIDE R12, R17, 0x8, R12 ;  /* 0x00000008110c7825 */ /* 0x000fe200078e020c */
[----:B--2---:R-:W-:-:S06]  /*1250*/  DSETP.NEU.AND P0, PT, R14, RZ, PT ;  /* 0x000000ff0e00722a */ /* 0x004fcc0003f0d000 */
[----:B------:R-:W-:-:S13]  /*1260*/  ISETP.EQ.OR P0, PT, R0, R5, !P0 ;  /* 0x000000050000720c */ /* 0x000fda0004702670 */
[----:B------:R-:W-:Y:S05]  /*1270*/  @P0 BRA `(.L_x_30) ;  /* 0x0000000000100947 */ /* 0x000fea0003800000 */
[----:B------:R-:W2:Y:S04]  /*1280*/  LDG.E.64 R18, desc[UR6][R12.64] ;  /* 0x000000060c127981 */ /* 0x000ea8000c1e1b00 */
[----:B------:R-:W2:Y:S02]  /*1290*/  LDG.E.64 R16, desc[UR6][R8.64] ;  /* 0x0000000608107981 */ /* 0x000ea4000c1e1b00 */
[----:B--2---:R-:W-:-:S07]  /*12a0*/  DFMA R16, -R14, R16, R18 ;  /* 0x000000100e10722b */ /* 0x004fce0000000112 */
[----:B------:R0:W-:Y:S04]  /*12b0*/  STG.E.64 desc[UR6][R12.64], R16 ;  /* 0x000000100c007986 */ /* 0x0001e8000c101b06 */
.L_x_30:
[----:B------:R-:W-:Y:S05]  /*12c0*/  @!P1 BRA `(.L_x_29) ;  /* 0x0000000000609947 */ /* 0x000fea0003800000 */
[----:B------:R-:W-:-:S05]  /*12d0*/  IMAD.WIDE R10, R21, 0x8, R10 ;  /* 0x00000008150a7825 */ /* 0x000fca00078e020a */
[----:B------:R-:W2:Y:S01]  /*12e0*/  LDG.E.64 R14, desc[UR6][R10.64] ;  /* 0x000000060a0e7981 */ /* 0x000ea2000c1e1b00 */
[----:B0-----:R-:W-:Y:S01]  /*12f0*/  VIADD R16, R0, 0x1 ;  /* 0x0000000100107836 */ /* 0x001fe20000000000 */
[----:B------:R-:W-:Y:S01]  /*1300*/  ISETP.NE.AND P1, PT, R3, 0x2, PT ;  /* 0x000000020300780c */ /* 0x000fe20003f25270 */
        /* <DEDUP_REMOVED lines=8> */
.L_x_31:
[----:B------:R-:W-:Y:S05]  /*1390*/  @!P1 BRA `(.L_x_29) ;  /* 0x00000000002c9947 */ /* 0x000fea0003800000 */
[----:B------:R-:W-:-:S06]  /*13a0*/  IMAD.WIDE R10, R21, 0x8, R10 ;  /* 0x00000008150a7825 */ /* 0x000fcc00078e020a */
[----:B------:R-:W2:Y:S01]  /*13b0*/  LDG.E.64 R10, desc[UR6][R10.64] ;  /* 0x000000060a0a7981 */ /* 0x000ea2000c1e1b00 */
[----:B------:R-:W-:Y:S02]  /*13c0*/  VIADD R0, R0, 0x2 ;  /* 0x0000000200007836 */ /* 0x000fe40000000000 */
[----:B0-----:R-:W-:Y:S01]  /*13d0*/  IMAD.WIDE R12, R21, 0x8, R12 ;  /* 0x00000008150c7825 */ /* 0x001fe200078e020c */
[----:B--2---:R-:W-:-:S06]  /*13e0*/  DSETP.NEU.AND P0, PT, R10, RZ, PT ;  /* 0x000000ff0a00722a */ /* 0x004fcc0003f0d000 */
[----:B------:R-:W-:-:S13]  /*13f0*/  ISETP.EQ.OR P0, PT, R0, R5, !P0 ;  /* 0x000000050000720c */ /* 0x000fda0004702670 */
[----:B------:R-:W-:Y:S05]  /*1400*/  @P0 BRA `(.L_x_29) ;  /* 0x0000000000100947 */ /* 0x000fea0003800000 */
[----:B------:R-:W2:Y:S04]  /*1410*/  LDG.E.64 R8, desc[UR6][R8.64] ;  /* 0x0000000608087981 */ /* 0x000ea8000c1e1b00 */
[----:B------:R-:W2:Y:S02]  /*1420*/  LDG.E.64 R14, desc[UR6][R12.64] ;  /* 0x000000060c0e7981 */ /* 0x000ea4000c1e1b00 */
[----:B--2---:R-:W-:-:S07]  /*1430*/  DFMA R14, -R10, R8, R14 ;  /* 0x000000080a0e722b */ /* 0x004fce000000010e */
[----:B------:R1:W-:Y:S04]  /*1440*/  STG.E.64 desc[UR6][R12.64], R14 ;  /* 0x0000000e0c007986 */ /* 0x0003e8000c101b06 */
.L_x_29:
[----:B------:R-:W2:Y:S01]  /*1450*/  LDCU UR4, c[0x0][0x388] ;  /* 0x00007100ff0477ac */ /* 0x000ea20008000800 */
[----:B------:R-:W-:Y:S01]  /*1460*/  IADD3 R5, PT, PT, R5, 0x1, RZ ;  /* 0x0000000105057810 */ /* 0x000fe20007ffe0ff */
[----:B------:R-:W-:Y:S03]  /*1470*/  BAR.SYNC.DEFER_BLOCKING 0x0 ;  /* 0x0000000000007b1d */ /* 0x000fe60000010000 */
[----:B--2---:R-:W-:-:S13]  /*1480*/  ISETP.NE.AND P0, PT, R5, UR4, PT ;  /* 0x0000000405007c0c */ /* 0x004fda000bf05270 */
[----:B------:R-:W-:Y:S05]  /*1490*/  @P0 BRA `(.L_x_32) ;  /* 0xffffffec00200947 */ /* 0x000fea000383ffff */
[----:B------:R-:W-:Y:S05]  /*14a0*/  EXIT ;  /* 0x000000000000794d */ /* 0x000fea0003800000 */
        .weak           $__internal_0_$__cuda_sm20_div_rn_f64_full
        .type           $__internal_0_$__cuda_sm20_div_rn_f64_full,@function
        .size           $__internal_0_$__cuda_sm20_div_rn_f64_full,(.L_x_39 - $__internal_0_$__cuda_sm20_div_rn_f64_full)
$__internal_0_$__cuda_sm20_div_rn_f64_full:
[----:B------:R-:W-:Y:S01]  /*14b0*/  IMAD.MOV.U32 R11, RZ, RZ, R13 ;  /* 0x000000ffff0b7224 */ /* 0x000fe200078e000d */
[C---:B------:R-:W-:Y:S01]  /*14c0*/  FSETP.GEU.AND P0, PT, |R15|.reuse, 1.469367938527859385e-39, PT ;  /* 0x001000000f00780b */ /* 0x040fe20003f0e200 */
[----:B------:R-:W-:Y:S01]  /*14d0*/  IMAD.MOV.U32 R10, RZ, RZ, R12 ;  /* 0x000000ffff0a7224 */ /* 0x000fe200078e000c */
[----:B------:R-:W-:Y:S01]  /*14e0*/  LOP3.LUT R12, R15, 0x800fffff, RZ, 0xc0, !PT ;  /* 0x800fffff0f0c7812 */ /* 0x000fe200078ec0ff */
[----:B------:R-:W-:Y:S01]  /*14f0*/  IMAD.MOV.U32 R18, RZ, RZ, 0x1 ;  /* 0x00000001ff127424 */ /* 0x000fe200078e00ff */
[C---:B------:R-:W-:Y:S01]  /*1500*/  FSETP.GEU.AND P2, PT, |R11|.reuse, 1.469367938527859385e-39, PT ;  /* 0x001000000b00780b */ /* 0x040fe20003f4e200 */
[----:B------:R-:W-:Y:S01]  /*1510*/  BSSY.RECONVERGENT B1, `(.L_x_33) ;  /* 0x0000053000017945 */ /* 0x000fe20003800200 */
[----:B------:R-:W-:Y:S01]  /*1520*/  LOP3.LUT R13, R12, 0x3ff00000, RZ, 0xfc, !PT ;  /* 0x3ff000000c0d7812 */ /* 0x000fe200078efcff */
[----:B------:R-:W-:Y:S01]  /*1530*/  IMAD.MOV.U32 R12, RZ, RZ, R14 ;  /* 0x000000ffff0c7224 */ /* 0x000fe200078e000e */
[----:B------:R-:W-:Y:S02]  /*1540*/  LOP3.LUT R27, R11, 0x7ff00000, RZ, 0xc0, !PT ;  /* 0x7ff000000b1b7812 */ /* 0x000fe400078ec0ff */
[----:B------:R-:W-:-:S02]  /*1550*/  LOP3.LUT R29, R15, 0x7ff00000, RZ, 0xc0, !PT ;  /* 0x7ff000000f1d7812 */ /* 0x000fc400078ec0ff */
[----:B------:R-:W-:Y:S01]  /*1560*/  MOV R28, 0x1ca00000 ;  /* 0x1ca00000001c7802 */ /* 0x000fe20000000f00 */
[----:B------:R-:W-:Y:S01]  /*1570*/  @!P0 DMUL R12, R14, 8.98846567431157953865e+307 ;  /* 0x7fe000000e0c8828 */ /* 0x000fe20000000000 */
[----:B------:R-:W-:-:S03]  /*1580*/  ISETP.GE.U32.AND P1, PT, R27, R29, PT ;  /* 0x0000001d1b00720c */ /* 0x000fc60003f26070 */
[----:B------:R-:W-:Y:S01]  /*1590*/  @!P2 LOP3.LUT R16, R15, 0x7ff00000, RZ, 0xc0, !PT ;  /* 0x7ff000000f10a812 */ /* 0x000fe200078ec0ff */
[----:B------:R-:W-:Y:S01]  /*15a0*/  @!P2 IMAD.MOV.U32 R20, RZ, RZ, RZ ;  /* 0x000000ffff14a224 */ /* 0x000fe200078e00ff */
[----:B------:R-:W0:Y:S01]  /*15b0*/  MUFU.RCP64H R19, R13 ;  /* 0x0000000d00137308 */ /* 0x000e220000001800 */
[C---:B------:R-:W-:Y:S02]  /*15c0*/  SEL R17, R28.reuse, 0x63400000, !P1 ;  /* 0x634000001c117807 */ /* 0x040fe40004800000 */
[----:B------:R-:W-:Y:S01]  /*15d0*/  @!P2 ISETP.GE.U32.AND P3, PT, R27, R16, PT ;  /* 0x000000101b00a20c */ /* 0x000fe20003f66070 */
[----:B------:R-:W-:Y:S01]  /*15e0*/  IMAD.MOV.U32 R16, RZ, RZ, R10 ;  /* 0x000000ffff107224 */ /* 0x000fe200078e000a */
[----:B------:R-:W-:Y:S02]  /*15f0*/  LOP3.LUT R17, R17, 0x800fffff, R11, 0xf8, !PT ;  /* 0x800fffff11117812 */ /* 0x000fe400078ef80b */
[----:B------:R-:W-:Y:S02]  /*1600*/  @!P2 SEL R21, R28, 0x63400000, !P3 ;  /* 0x634000001c15a807 */ /* 0x000fe40005800000 */
[----:B------:R-:W-:-:S02]  /*1610*/  @!P0 LOP3.LUT R29, R13, 0x7ff00000, RZ, 0xc0, !PT ;  /* 0x7ff000000d1d8812 */ /* 0x000fc400078ec0ff */
[----:B------:R-:W-:-:S04]  /*1620*/  @!P2 LOP3.LUT R21, R21, 0x80000000, R11, 0xf8, !PT ;  /* 0x800000001515a812 */ /* 0x000fc800078ef80b */
[----:B------:R-:W-:-:S06]  /*1630*/  @!P2 LOP3.LUT R21, R21, 0x100000, RZ, 0xfc, !PT ;  /* 0x001000001515a812 */ /* 0x000fcc00078efcff */
[----:B------:R-:W-:Y:S02]  /*1640*/  @!P2 DFMA R16, R16, 2, -R20 ;  /* 0x400000001010a82b */ /* 0x000fe40000000814 */
[----:B0-----:R-:W-:-:S08]  /*1650*/  DFMA R20, R18, -R12, 1 ;  /* 0x3ff000001214742b */ /* 0x001fd0000000080c */
[----:B------:R-:W-:-:S08]  /*1660*/  DFMA R20, R20, R20, R20 ;  /* 0x000000141414722b */ /* 0x000fd00000000014 */
[----:B------:R-:W-:-:S08]  /*1670*/  DFMA R20, R18, R20, R18 ;  /* 0x000000141214722b */ /* 0x000fd00000000012 */
[----:B------:R-:W-:-:S08]  /*1680*/  DFMA R18, R20, -R12, 1 ;  /* 0x3ff000001412742b */ /* 0x000fd0000000080c */
[----:B------:R-:W-:-:S08]  /*1690*/  DFMA R18, R20, R18, R20 ;  /* 0x000000121412722b */ /* 0x000fd00000000014 */
[----:B------:R-:W-:-:S08]  /*16a0*/  DMUL R20, R18, R16 ;  /* 0x0000001012147228 */ /* 0x000fd00000000000 */
[----:B------:R-:W-:-:S08]  /*16b0*/  DFMA R22, R20, -R12, R16 ;  /* 0x8000000c1416722b */ /* 0x000fd00000000010 */
[----:B------:R-:W-:Y:S01]  /*16c0*/  DFMA R22, R18, R22, R20 ;  /* 0x000000161216722b */ /* 0x000fe20000000014 */
[----:B------:R-:W-:Y:S02]  /*16d0*/  MOV R20, R27 ;  /* 0x0000001b00147202 */ /* 0x000fe40000000f00 */
[----:B------:R-:W-:-:S05]  /*16e0*/  @!P2 LOP3.LUT R20, R17, 0x7ff00000, RZ, 0xc0, !PT ;  /* 0x7ff000001114a812 */ /* 0x000fca00078ec0ff */
[----:B------:R-:W-:-:S05]  /*16f0*/  VIADD R18, R20, 0xffffffff ;  /* 0xffffffff14127836 */ /* 0x000fca0000000000 */
[----:B------:R-:W-:Y:S01]  /*1700*/  ISETP.GT.U32.AND P0, PT, R18, 0x7feffffe, PT ;  /* 0x7feffffe1200780c */ /* 0x000fe20003f04070 */
[----:B------:R-:W-:-:S05]  /*1710*/  VIADD R18, R29, 0xffffffff ;  /* 0xffffffff1d127836 */ /* 0x000fca0000000000 */
[----:B------:R-:W-:-:S13]  /*1720*/  ISETP.GT.U32.OR P0, PT, R18, 0x7feffffe, P0 ;  /* 0x7feffffe1200780c */ /* 0x000fda0000704470 */
[----:B------:R-:W-:Y:S05]  /*1730*/  @P0 BRA `(.L_x_34) ;  /* 0x00000000006c0947 */ /* 0x000fea0003800000 */
[----:B------:R-:W-:-:S04]  /*1740*/  LOP3.LUT R18, R15, 0x7ff00000, RZ, 0xc0, !PT ;  /* 0x7ff000000f127812 */ /* 0x000fc800078ec0ff */
[CC--:B------:R-:W-:Y:S02]  /*1750*/  VIADDMNMX R10, R27.reuse, -R18.reuse, 0xb9600000, !PT ;  /* 0xb96000001b0a7446 */ /* 0x0c0fe40007800912 */
[----:B------:R-:W-:Y:S02]  /*1760*/  ISETP.GE.U32.AND P0, PT, R27, R18, PT ;  /* 0x000000121b00720c */ /* 0x000fe40003f06070 */
[----:B------:R-:W-:Y:S02]  /*1770*/  VIMNMX R10, PT, PT, R10, 0x46a00000, PT ;  /* 0x46a000000a0a7848 */ /* 0x000fe40003fe0100 */
[----:B------:R-:W-:-:S05]  /*1780*/  SEL R11, R28, 0x63400000, !P0 ;  /* 0x634000001c0b7807 */ /* 0x000fca0004000000 */
[----:B------:R-:W-:Y:S02]  /*1790*/  IMAD.IADD R20, R10, 0x1, -R11 ;  /* 0x000000010a147824 */ /* 0x000fe400078e0a0b */
[----:B------:R-:W-:-:S03]  /*17a0*/  IMAD.MOV.U32 R10, RZ, RZ, RZ ;  /* 0x000000ffff0a7224 */ /* 0x000fc600078e00ff */
[----:B------:R-:W-:-:S06]  /*17b0*/  IADD3 R11, PT, PT, R20, 0x7fe00000, RZ ;  /* 0x7fe00000140b7810 */ /* 0x000fcc0007ffe0ff */
[----:B------:R-:W-:-:S10]  /*17c0*/  DMUL R18, R22, R10 ;  /* 0x0000000a16127228 */ /* 0x000fd40000000000 */
[----:B------:R-:W-:-:S13]  /*17d0*/  FSETP.GTU.AND P0, PT, |R19|, 1.469367938527859385e-39, PT ;  /* 0x001000001300780b */ /* 0x000fda0003f0c200 */
[----:B------:R-:W-:Y:S05]  /*17e0*/  @P0 BRA `(.L_x_35) ;  /* 0x0000000000940947 */ /* 0x000fea0003800000 */
[----:B------:R-:W-:-:S06]  /*17f0*/  DFMA R12, R22, -R12, R16 ;  /* 0x8000000c160c722b */ /* 0x000fcc0000000010 */
[----:B------:R-:W-:-:S04]  /*1800*/  IMAD.MOV.U32 R12, RZ, RZ, RZ ;  /* 0x000000ffff0c7224 */ /* 0x000fc800078e00ff */
[C---:B------:R-:W-:Y:S02]  /*1810*/  FSETP.NEU.AND P0, PT, R13.reuse, RZ, PT ;  /* 0x000000ff0d00720b */ /* 0x040fe40003f0d000 */
[----:B------:R-:W-:-:S04]  /*1820*/  LOP3.LUT R15, R13, 0x80000000, R15, 0x48, !PT ;  /* 0x800000000d0f7812 */ /* 0x000fc800078e480f */
[----:B------:R-:W-:-:S07]  /*1830*/  LOP3.LUT R13, R15, R11, RZ, 0xfc, !PT ;  /* 0x0000000b0f0d7212 */ /* 0x000fce00078efcff */
[----:B------:R-:W-:Y:S05]  /*1840*/  @!P0 BRA `(.L_x_35) ;  /* 0x00000000007c8947 */ /* 0x000fea0003800000 */
[----:B------:R-:W-:Y:S01]  /*1850*/  IADD3 R11, PT, PT, -R20, RZ, RZ ;  /* 0x000000ff140b7210 */ /* 0x000fe20007ffe1ff */
[----:B------:R-:W-:Y:S01]  /*1860*/  IMAD.MOV.U32 R10, RZ, RZ, RZ ;  /* 0x000000ffff0a7224 */ /* 0x000fe200078e00ff */
[----:B------:R-:W-:-:S05]  /*1870*/  DMUL.RP R12, R22, R12 ;  /* 0x0000000c160c7228 */ /* 0x000fca0000008000 */
[----:B------:R-:W-:-:S05]  /*1880*/  DFMA R10, R18, -R10, R22 ;  /* 0x8000000a120a722b */ /* 0x000fca0000000016 */
[----:B------:R-:W-:Y:S02]  /*1890*/  LOP3.LUT R15, R13, R15, RZ, 0x3c, !PT ;  /* 0x0000000f0d0f7212 */ /* 0x000fe400078e3cff */
[----:B------:R-:W-:-:S04]  /*18a0*/  IADD3 R10, PT, PT, -R20, -0x43300000, RZ ;  /* 0xbcd00000140a7810 */ /* 0x000fc80007ffe1ff */
[----:B------:R-:W-:-:S04]  /*18b0*/  FSETP.NEU.AND P0, PT, |R11|, R10, PT ;  /* 0x0000000a0b00720b */ /* 0x000fc80003f0d200 */
[----:B------:R-:W-:Y:S02]  /*18c0*/  FSEL R18, R12, R18, !P0 ;  /* 0x000000120c127208 */ /* 0x000fe40004000000 */
[----:B------:R-:W-:Y:S01]  /*18d0*/  FSEL R19, R15, R19, !P0 ;  /* 0x000000130f137208 */ /* 0x000fe20004000000 */
[----:B------:R-:W-:Y:S06]  /*18e0*/  BRA `(.L_x_35) ;  /* 0x0000000000547947 */ /* 0x000fec0003800000 */
.L_x_34:
[----:B------:R-:W-:-:S14]  /*18f0*/  DSETP.NAN.AND P0, PT, R10, R10, PT ;  /* 0x0000000a0a00722a */ /* 0x000fdc0003f08000 */
[----:B------:R-:W-:Y:S05]  /*1900*/  @P0 BRA `(.L_x_36) ;  /* 0x0000000000440947 */ /* 0x000fea0003800000 */
[----:B------:R-:W-:-:S14]  /*1910*/  DSETP.NAN.AND P0, PT, R14, R14, PT ;  /* 0x0000000e0e00722a */ /* 0x000fdc0003f08000 */
[----:B------:R-:W-:Y:S05]  /*1920*/  @P0 BRA `(.L_x_37) ;  /* 0x0000000000300947 */ /* 0x000fea0003800000 */
[----:B------:R-:W-:Y:S01]  /*1930*/  ISETP.NE.AND P0, PT, R20, R29, PT ;  /* 0x0000001d1400720c */ /* 0x000fe20003f05270 */
[----:B------:R-:W-:Y:S01]  /*1940*/  IMAD.MOV.U32 R18, RZ, RZ, 0x0 ;  /* 0x00000000ff127424 */ /* 0x000fe200078e00ff */
[----:B------:R-:W-:-:S11]  /*1950*/  MOV R19, 0xfff80000 ;  /* 0xfff8000000137802 */ /* 0x000fd60000000f00 */
[----:B------:R-:W-:Y:S05]  /*1960*/  @!P0 BRA `(.L_x_35) ;  /* 0x0000000000348947 */ /* 0x000fea0003800000 */
[----:B------:R-:W-:Y:S02]  /*1970*/  ISETP.NE.AND P0, PT, R20, 0x7ff00000, PT ;  /* 0x7ff000001400780c */ /* 0x000fe40003f05270 */
[----:B------:R-:W-:Y:S02]  /*1980*/  LOP3.LUT R19, R11, 0x80000000, R15, 0x48, !PT ;  /* 0x800000000b137812 */ /* 0x000fe400078e480f */
[----:B------:R-:W-:-:S13]  /*1990*/  ISETP.EQ.OR P0, PT, R29, RZ, !P0 ;  /* 0x000000ff1d00720c */ /* 0x000fda0004702670 */
[----:B------:R-:W-:Y:S01]  /*19a0*/  @P0 LOP3.LUT R10, R19, 0x7ff00000, RZ, 0xfc, !PT ;  /* 0x7ff00000130a0812 */ /* 0x000fe200078efcff */
[----:B------:R-:W-:Y:S02]  /*19b0*/  @!P0 IMAD.MOV.U32 R18, RZ, RZ, RZ ;  /* 0x000000ffff128224 */ /* 0x000fe400078e00ff */
[----:B------:R-:W-:Y:S01]  /*19c0*/  @P0 IMAD.MOV.U32 R18, RZ, RZ, RZ ;  /* 0x000000ffff120224 */ /* 0x000fe200078e00ff */
[----:B------:R-:W-:Y:S01]  /*19d0*/  @P0 MOV R19, R10 ;  /* 0x0000000a00130202 */ /* 0x000fe20000000f00 */
[----:B------:R-:W-:Y:S06]  /*19e0*/  BRA `(.L_x_35) ;  /* 0x0000000000147947 */ /* 0x000fec0003800000 */
.L_x_37:
[----:B------:R-:W-:Y:S01]  /*19f0*/  LOP3.LUT R19, R15, 0x80000, RZ, 0xfc, !PT ;  /* 0x000800000f137812 */ /* 0x000fe200078efcff */
[----:B------:R-:W-:Y:S01]  /*1a00*/  IMAD.MOV.U32 R18, RZ, RZ, R14 ;  /* 0x000000ffff127224 */ /* 0x000fe200078e000e */
[----:B------:R-:W-:Y:S06]  /*1a10*/  BRA `(.L_x_35) ;  /* 0x0000000000087947 */ /* 0x000fec0003800000 */
.L_x_36:
[----:B------:R-:W-:Y:S01]  /*1a20*/  LOP3.LUT R19, R11, 0x80000, RZ, 0xfc, !PT ;  /* 0x000800000b137812 */ /* 0x000fe200078efcff */
[----:B------:R-:W-:-:S07]  /*1a30*/  IMAD.MOV.U32 R18, RZ, RZ, R10 ;  /* 0x000000ffff127224 */ /* 0x000fce00078e000a */
.L_x_35:
[----:B------:R-:W-:Y:S05]  /*1a40*/  BSYNC.RECONVERGENT B1 ;  /* 0x0000000000017941 */ /* 0x000fea0003800200 */
.L_x_33:
[----:B------:R-:W-:Y:S01]  /*1a50*/  MOV R10, R0 ;  /* 0x00000000000a7202 */ /* 0x000fe20000000f00 */
[----:B------:R-:W-:-:S04]  /*1a60*/  IMAD.MOV.U32 R11, RZ, RZ, 0x0 ;  /* 0x00000000ff0b7424 */ /* 0x000fc800078e00ff */
[----:B------:R-:W-:Y:S05]  /*1a70*/  RET.REL.NODEC R10 `(_Z13MatrixInversePdii) ;  /* 0xffffffe40a607950 */ /* 0x000fea0003c3ffff */
.L_x_38:
        /* <DEDUP_REMOVED lines=16> */
.L_x_39:


//--------------------- .nv.shared.reserved.0     --------------------------
	.section	.nv.shared.reserved.0,"aw",@nobits
	.weak		__nv_reservedSMEM_offset_0_alias
	.size		__nv_reservedSMEM_offset_0_alias, 0, 64
	.other		__nv_reservedSMEM_offset_0_alias,@"STO_CUDA_RESERVED_SHARED STV_DEFAULT"
__nv_reservedSMEM_offset_0_alias:
	.zero		0
	.zero		64


//--------------------- .nv.constant0._Z9MatrixMulPdS_S_iiii --------------------------
	.section	.nv.constant0._Z9MatrixMulPdS_S_iiii,"a",@progbits
	.sectionflags	@""
	.align	4
.nv.constant0._Z9MatrixMulPdS_S_iiii:
	.zero		936


//--------------------- .nv.constant0._Z15MatrixTransposePdS_ii --------------------------
	.section	.nv.constant0._Z15MatrixTransposePdS_ii,"a",@progbits
	.sectionflags	@""
	.align	4
.nv.constant0._Z15MatrixTransposePdS_ii:
	.zero		920


//--------------------- .nv.constant0._Z9MatrixAddPdS_S_ --------------------------
	.section	.nv.constant0._Z9MatrixAddPdS_S_,"a",@progbits
	.sectionflags	@""
	.align	4
.nv.constant0._Z9MatrixAddPdS_S_:
	.zero		920


//--------------------- .nv.constant0._Z14ExtractInversePdS_ii --------------------------
	.section	.nv.constant0._Z14ExtractInversePdS_ii,"a",@progbits
	.sectionflags	@""
	.align	4
.nv.constant0._Z14ExtractInversePdS_ii:
	.zero		920


//--------------------- .nv.constant0._Z20MatrixAppendIdentityPdS_ii --------------------------
	.section	.nv.constant0._Z20MatrixAppendIdentityPdS_ii,"a",@progbits
	.sectionflags	@""
	.align	4
.nv.constant0._Z20MatrixAppendIdentityPdS_ii:
	.zero		920


//--------------------- .nv.constant0._Z13MatrixInversePdii --------------------------
	.section	.nv.constant0._Z13MatrixInversePdii,"a",@progbits
	.sectionflags	@""
	.align	4
.nv.constant0._Z13MatrixInversePdii:
	.zero		912


//--------------------- SYMBOLS --------------------------

	.type		.nv.reservedSmem.offset0,@object
	.size		.nv.reservedSmem.offset0,0x4
